//
// Generated by NVIDIA NVVM Compiler
//
// Compiler Build ID: CL-36424714
// Cuda compilation tools, release 13.0, V13.0.88
// Based on NVVM 20.0.0
//

.version 9.0
.target sm_100
.address_size 64

	// .globl	compute_batch_rewards
// _ZZ19aggregate_gradientsE12shared_grads has been demoted
// _ZZ24compute_batch_statisticsE14shared_rewards has been demoted
// _ZZ24compute_batch_statisticsE16shared_distances has been demoted
// _ZZ17normalize_weightsE3sum has been demoted

.visible .entry compute_batch_rewards(
	.param .u64 .ptr .align 1 compute_batch_rewards_param_0,
	.param .u64 .ptr .align 1 compute_batch_rewards_param_1,
	.param .u64 .ptr .align 1 compute_batch_rewards_param_2,
	.param .u32 compute_batch_rewards_param_3
)
{
	.reg .pred 	%p<5>;
	.reg .b32 	%r<7>;
	.reg .b32 	%f<17>;
	.reg .b64 	%rd<9>;

	ld.param.u64 	%rd1, [compute_batch_rewards_param_0];
	ld.param.u64 	%rd2, [compute_batch_rewards_param_2];
	ld.param.u32 	%r2, [compute_batch_rewards_param_3];
	mov.u32 	%r3, %ctaid.x;
	mov.u32 	%r4, %ntid.x;
	mov.u32 	%r5, %tid.x;
	mad.lo.s32 	%r1, %r3, %r4, %r5;
	setp.ge.s32 	%p1, %r1, %r2;
	@%p1 bra 	$L__BB0_2;
	cvta.to.global.u64 	%rd3, %rd1;
	cvta.to.global.u64 	%rd4, %rd2;
	shl.b32 	%r6, %r1, 3;
	mul.wide.s32 	%rd5, %r6, 4;
	add.s64 	%rd6, %rd3, %rd5;
	ld.global.nc.f32 	%f1, [%rd6];
	ld.global.nc.f32 	%f2, [%rd6+8];
	ld.global.nc.f32 	%f4, [%rd6+12];
	fma.rn.f32 	%f6, %f1, 0fBE800000, 0f3F800000;
	max.f32 	%f7, %f6, 0f00000000;
	mul.f32 	%f8, %f7, 0f3F000000;
	fma.rn.f32 	%f9, %f2, 0f3E99999A, %f8;
	fma.rn.f32 	%f10, %f4, 0f3E4CCCCD, %f9;
	setp.gt.f32 	%p2, %f7, 0f3F4CCCCD;
	setp.gt.f32 	%p3, %f2, 0f3F333333;
	setp.gt.f32 	%p4, %f4, 0f3F19999A;
	add.f32 	%f11, %f10, 0f3DCCCCCD;
	selp.f32 	%f12, %f11, %f10, %p4;
	selp.f32 	%f13, %f12, %f10, %p3;
	selp.f32 	%f14, %f13, %f10, %p2;
	max.f32 	%f15, %f14, 0f00000000;
	min.f32 	%f16, %f15, 0f3F800000;
	mul.wide.s32 	%rd7, %r1, 4;
	add.s64 	%rd8, %rd4, %rd7;
	st.global.f32 	[%rd8], %f16;
$L__BB0_2:
	ret;

}
	// .globl	compute_gradients
.visible .entry compute_gradients(
	.param .u64 .ptr .align 1 compute_gradients_param_0,
	.param .u64 .ptr .align 1 compute_gradients_param_1,
	.param .u64 .ptr .align 1 compute_gradients_param_2,
	.param .f32 compute_gradients_param_3,
	.param .f32 compute_gradients_param_4,
	.param .u32 compute_gradients_param_5
)
{
	.reg .pred 	%p<2>;
	.reg .b32 	%r<7>;
	.reg .b32 	%f<22>;
	.reg .b64 	%rd<12>;

	ld.param.u64 	%rd1, [compute_gradients_param_0];
	ld.param.u64 	%rd2, [compute_gradients_param_1];
	ld.param.u64 	%rd3, [compute_gradients_param_2];
	ld.param.f32 	%f1, [compute_gradients_param_3];
	ld.param.f32 	%f2, [compute_gradients_param_4];
	ld.param.u32 	%r2, [compute_gradients_param_5];
	mov.u32 	%r3, %ctaid.x;
	mov.u32 	%r4, %ntid.x;
	mov.u32 	%r5, %tid.x;
	mad.lo.s32 	%r1, %r3, %r4, %r5;
	setp.ge.s32 	%p1, %r1, %r2;
	@%p1 bra 	$L__BB1_2;
	cvta.to.global.u64 	%rd4, %rd1;
	cvta.to.global.u64 	%rd5, %rd3;
	cvta.to.global.u64 	%rd6, %rd2;
	mul.wide.s32 	%rd7, %r1, 4;
	add.s64 	%rd8, %rd6, %rd7;
	ld.global.nc.f32 	%f3, [%rd8];
	sub.f32 	%f4, %f3, %f1;
	mul.f32 	%f5, %f2, %f4;
	shl.b32 	%r6, %r1, 3;
	mul.wide.s32 	%rd9, %r6, 4;
	add.s64 	%rd10, %rd4, %rd9;
	ld.global.nc.f32 	%f6, [%rd10];
	mul.f32 	%f7, %f5, %f6;
	add.s64 	%rd11, %rd5, %rd9;
	st.global.f32 	[%rd11], %f7;
	ld.global.nc.f32 	%f8, [%rd10+4];
	mul.f32 	%f9, %f5, %f8;
	st.global.f32 	[%rd11+4], %f9;
	ld.global.nc.f32 	%f10, [%rd10+8];
	mul.f32 	%f11, %f5, %f10;
	st.global.f32 	[%rd11+8], %f11;
	ld.global.nc.f32 	%f12, [%rd10+12];
	mul.f32 	%f13, %f5, %f12;
	st.global.f32 	[%rd11+12], %f13;
	ld.global.nc.f32 	%f14, [%rd10+16];
	mul.f32 	%f15, %f5, %f14;
	st.global.f32 	[%rd11+16], %f15;
	ld.global.nc.f32 	%f16, [%rd10+20];
	mul.f32 	%f17, %f5, %f16;
	st.global.f32 	[%rd11+20], %f17;
	ld.global.nc.f32 	%f18, [%rd10+24];
	mul.f32 	%f19, %f5, %f18;
	st.global.f32 	[%rd11+24], %f19;
	ld.global.nc.f32 	%f20, [%rd10+28];
	mul.f32 	%f21, %f5, %f20;
	st.global.f32 	[%rd11+28], %f21;
$L__BB1_2:
	ret;

}
	// .globl	aggregate_gradients
.visible .entry aggregate_gradients(
	.param .u64 .ptr .align 1 aggregate_gradients_param_0,
	.param .u64 .ptr .align 1 aggregate_gradients_param_1,
	.param .u32 aggregate_gradients_param_2
)
{
	.reg .pred 	%p<8>;
	.reg .b32 	%r<19>;
	.reg .b32 	%f<15>;
	.reg .b64 	%rd<9>;
	// demoted variable
	.shared .align 4 .b8 _ZZ19aggregate_gradientsE12shared_grads[8192];
	ld.param.u64 	%rd2, [aggregate_gradients_param_0];
	ld.param.u64 	%rd3, [aggregate_gradients_param_1];
	ld.param.u32 	%r10, [aggregate_gradients_param_2];
	mov.u32 	%r1, %tid.x;
	mov.u32 	%r2, %ctaid.x;
	setp.gt.u32 	%p1, %r2, 7;
	@%p1 bra 	$L__BB2_10;
	setp.ge.s32 	%p2, %r1, %r10;
	mov.f32 	%f14, 0f00000000;
	@%p2 bra 	$L__BB2_4;
	mov.u32 	%r3, %ntid.x;
	cvta.to.global.u64 	%rd1, %rd2;
	mov.f32 	%f14, 0f00000000;
	mov.u32 	%r17, %r1;
$L__BB2_3:
	shl.b32 	%r11, %r17, 3;
	add.s32 	%r12, %r11, %r2;
	mul.wide.s32 	%rd4, %r12, 4;
	add.s64 	%rd5, %rd1, %rd4;
	ld.global.nc.f32 	%f6, [%rd5];
	add.f32 	%f14, %f14, %f6;
	add.s32 	%r17, %r17, %r3;
	setp.lt.s32 	%p3, %r17, %r10;
	@%p3 bra 	$L__BB2_3;
$L__BB2_4:
	shl.b32 	%r13, %r1, 2;
	mov.u32 	%r14, _ZZ19aggregate_gradientsE12shared_grads;
	add.s32 	%r6, %r14, %r13;
	st.shared.f32 	[%r6], %f14;
	bar.sync 	0;
	mov.u32 	%r18, %ntid.x;
	setp.lt.u32 	%p4, %r18, 2;
	@%p4 bra 	$L__BB2_8;
$L__BB2_5:
	shr.u32 	%r9, %r18, 1;
	setp.ge.u32 	%p5, %r1, %r9;
	@%p5 bra 	$L__BB2_7;
	shl.b32 	%r15, %r9, 2;
	add.s32 	%r16, %r6, %r15;
	ld.shared.f32 	%f7, [%r16];
	ld.shared.f32 	%f8, [%r6];
	add.f32 	%f9, %f7, %f8;
	st.shared.f32 	[%r6], %f9;
$L__BB2_7:
	bar.sync 	0;
	setp.gt.u32 	%p6, %r18, 3;
	mov.u32 	%r18, %r9;
	@%p6 bra 	$L__BB2_5;
$L__BB2_8:
	setp.ne.s32 	%p7, %r1, 0;
	@%p7 bra 	$L__BB2_10;
	ld.shared.f32 	%f10, [_ZZ19aggregate_gradientsE12shared_grads];
	cvt.rn.f32.s32 	%f11, %r10;
	div.rn.f32 	%f12, %f10, %f11;
	cvta.to.global.u64 	%rd6, %rd3;
	mul.wide.u32 	%rd7, %r2, 4;
	add.s64 	%rd8, %rd6, %rd7;
	st.global.f32 	[%rd8], %f12;
$L__BB2_10:
	ret;

}
	// .globl	compute_batch_statistics
.visible .entry compute_batch_statistics(
	.param .u64 .ptr .align 1 compute_batch_statistics_param_0,
	.param .u64 .ptr .align 1 compute_batch_statistics_param_1,
	.param .u64 .ptr .align 1 compute_batch_statistics_param_2,
	.param .u32 compute_batch_statistics_param_3
)
{
	.reg .pred 	%p<21>;
	.reg .b32 	%r<92>;
	.reg .b32 	%f<371>;
	.reg .b64 	%rd<10>;
	// demoted variable
	.shared .align 4 .b8 _ZZ24compute_batch_statisticsE14shared_rewards[1024];
	// demoted variable
	.shared .align 4 .b8 _ZZ24compute_batch_statisticsE16shared_distances[1024];
	ld.param.u64 	%rd1, [compute_batch_statistics_param_0];
	ld.param.u64 	%rd2, [compute_batch_statistics_param_1];
	ld.param.u64 	%rd3, [compute_batch_statistics_param_2];
	ld.param.u32 	%r32, [compute_batch_statistics_param_3];
	mov.u32 	%r1, %tid.x;
	setp.ge.s32 	%p1, %r1, %r32;
	mov.f32 	%f305, 0f00000000;
	mov.f32 	%f306, %f305;
	@%p1 bra 	$L__BB3_2;
	cvta.to.global.u64 	%rd4, %rd1;
	cvta.to.global.u64 	%rd5, %rd2;
	mul.wide.u32 	%rd6, %r1, 4;
	add.s64 	%rd7, %rd4, %rd6;
	ld.global.nc.f32 	%f306, [%rd7];
	add.s64 	%rd8, %rd5, %rd6;
	ld.global.nc.f32 	%f305, [%rd8];
$L__BB3_2:
	shl.b32 	%r33, %r1, 2;
	mov.u32 	%r34, _ZZ24compute_batch_statisticsE14shared_rewards;
	add.s32 	%r35, %r34, %r33;
	st.shared.f32 	[%r35], %f306;
	mov.u32 	%r36, _ZZ24compute_batch_statisticsE16shared_distances;
	add.s32 	%r37, %r36, %r33;
	st.shared.f32 	[%r37], %f305;
	bar.sync 	0;
	setp.ne.s32 	%p2, %r1, 0;
	@%p2 bra 	$L__BB3_28;
	setp.lt.s32 	%p3, %r32, 1;
	mov.f32 	%f351, 0f00000000;
	mov.f32 	%f350, 0f501502F9;
	mov.f32 	%f349, 0fD01502F9;
	mov.f32 	%f352, %f351;
	mov.f32 	%f353, %f350;
	mov.f32 	%f354, %f349;
	@%p3 bra 	$L__BB3_15;
	and.b32  	%r2, %r32, 7;
	setp.lt.u32 	%p4, %r32, 8;
	mov.f32 	%f352, 0f00000000;
	mov.f32 	%f353, 0f501502F9;
	mov.f32 	%f354, 0fD01502F9;
	mov.b32 	%r84, 0;
	mov.f32 	%f351, %f352;
	mov.f32 	%f350, %f353;
	mov.f32 	%f349, %f354;
	@%p4 bra 	$L__BB3_7;
	and.b32  	%r84, %r32, 2147483640;
	add.s32 	%r81, %r34, 16;
	add.s32 	%r80, %r36, 16;
	neg.s32 	%r82, %r84;
	mov.f32 	%f352, 0f00000000;
	mov.f32 	%f353, 0f501502F9;
	mov.f32 	%f354, 0fD01502F9;
$L__BB3_6:
	.pragma "nounroll";
	ld.shared.f32 	%f115, [%r81+-16];
	add.f32 	%f116, %f352, %f115;
	ld.shared.f32 	%f117, [%r80+-16];
	add.f32 	%f118, %f351, %f117;
	min.f32 	%f119, %f350, %f115;
	max.f32 	%f120, %f349, %f115;
	min.f32 	%f121, %f353, %f117;
	max.f32 	%f122, %f354, %f117;
	ld.shared.f32 	%f123, [%r81+-12];
	add.f32 	%f124, %f116, %f123;
	ld.shared.f32 	%f125, [%r80+-12];
	add.f32 	%f126, %f118, %f125;
	min.f32 	%f127, %f119, %f123;
	max.f32 	%f128, %f120, %f123;
	min.f32 	%f129, %f121, %f125;
	max.f32 	%f130, %f122, %f125;
	ld.shared.f32 	%f131, [%r81+-8];
	add.f32 	%f132, %f124, %f131;
	ld.shared.f32 	%f133, [%r80+-8];
	add.f32 	%f134, %f126, %f133;
	min.f32 	%f135, %f127, %f131;
	max.f32 	%f136, %f128, %f131;
	min.f32 	%f137, %f129, %f133;
	max.f32 	%f138, %f130, %f133;
	ld.shared.f32 	%f139, [%r81+-4];
	add.f32 	%f140, %f132, %f139;
	ld.shared.f32 	%f141, [%r80+-4];
	add.f32 	%f142, %f134, %f141;
	min.f32 	%f143, %f135, %f139;
	max.f32 	%f144, %f136, %f139;
	min.f32 	%f145, %f137, %f141;
	max.f32 	%f146, %f138, %f141;
	ld.shared.f32 	%f147, [%r81];
	add.f32 	%f148, %f140, %f147;
	ld.shared.f32 	%f149, [%r80];
	add.f32 	%f150, %f142, %f149;
	min.f32 	%f151, %f143, %f147;
	max.f32 	%f152, %f144, %f147;
	min.f32 	%f153, %f145, %f149;
	max.f32 	%f154, %f146, %f149;
	ld.shared.f32 	%f155, [%r81+4];
	add.f32 	%f156, %f148, %f155;
	ld.shared.f32 	%f157, [%r80+4];
	add.f32 	%f158, %f150, %f157;
	min.f32 	%f159, %f151, %f155;
	max.f32 	%f160, %f152, %f155;
	min.f32 	%f161, %f153, %f157;
	max.f32 	%f162, %f154, %f157;
	ld.shared.f32 	%f163, [%r81+8];
	add.f32 	%f164, %f156, %f163;
	ld.shared.f32 	%f165, [%r80+8];
	add.f32 	%f166, %f158, %f165;
	min.f32 	%f167, %f159, %f163;
	max.f32 	%f168, %f160, %f163;
	min.f32 	%f169, %f161, %f165;
	max.f32 	%f170, %f162, %f165;
	ld.shared.f32 	%f171, [%r81+12];
	add.f32 	%f352, %f164, %f171;
	ld.shared.f32 	%f172, [%r80+12];
	add.f32 	%f351, %f166, %f172;
	min.f32 	%f350, %f167, %f171;
	max.f32 	%f349, %f168, %f171;
	min.f32 	%f353, %f169, %f172;
	max.f32 	%f354, %f170, %f172;
	add.s32 	%r82, %r82, 8;
	add.s32 	%r81, %r81, 32;
	add.s32 	%r80, %r80, 32;
	setp.ne.s32 	%p5, %r82, 0;
	@%p5 bra 	$L__BB3_6;
$L__BB3_7:
	setp.eq.s32 	%p6, %r2, 0;
	@%p6 bra 	$L__BB3_15;
	and.b32  	%r12, %r32, 3;
	setp.lt.u32 	%p7, %r2, 4;
	@%p7 bra 	$L__BB3_10;
	shl.b32 	%r43, %r84, 2;
	add.s32 	%r45, %r34, %r43;
	ld.shared.f32 	%f174, [%r45];
	add.f32 	%f175, %f352, %f174;
	add.s32 	%r47, %r36, %r43;
	ld.shared.f32 	%f176, [%r47];
	add.f32 	%f177, %f351, %f176;
	min.f32 	%f178, %f350, %f174;
	max.f32 	%f179, %f349, %f174;
	min.f32 	%f180, %f353, %f176;
	max.f32 	%f181, %f354, %f176;
	ld.shared.f32 	%f182, [%r45+4];
	add.f32 	%f183, %f175, %f182;
	ld.shared.f32 	%f184, [%r47+4];
	add.f32 	%f185, %f177, %f184;
	min.f32 	%f186, %f178, %f182;
	max.f32 	%f187, %f179, %f182;
	min.f32 	%f188, %f180, %f184;
	max.f32 	%f189, %f181, %f184;
	ld.shared.f32 	%f190, [%r45+8];
	add.f32 	%f191, %f183, %f190;
	ld.shared.f32 	%f192, [%r47+8];
	add.f32 	%f193, %f185, %f192;
	min.f32 	%f194, %f186, %f190;
	max.f32 	%f195, %f187, %f190;
	min.f32 	%f196, %f188, %f192;
	max.f32 	%f197, %f189, %f192;
	ld.shared.f32 	%f198, [%r45+12];
	add.f32 	%f352, %f191, %f198;
	ld.shared.f32 	%f199, [%r47+12];
	add.f32 	%f351, %f193, %f199;
	min.f32 	%f350, %f194, %f198;
	max.f32 	%f349, %f195, %f198;
	min.f32 	%f353, %f196, %f199;
	max.f32 	%f354, %f197, %f199;
	add.s32 	%r84, %r84, 4;
$L__BB3_10:
	setp.eq.s32 	%p8, %r12, 0;
	@%p8 bra 	$L__BB3_15;
	setp.eq.s32 	%p9, %r12, 1;
	@%p9 bra 	$L__BB3_13;
	shl.b32 	%r48, %r84, 2;
	add.s32 	%r50, %r34, %r48;
	ld.shared.f32 	%f201, [%r50];
	add.f32 	%f202, %f352, %f201;
	add.s32 	%r52, %r36, %r48;
	ld.shared.f32 	%f203, [%r52];
	add.f32 	%f204, %f351, %f203;
	min.f32 	%f205, %f350, %f201;
	max.f32 	%f206, %f349, %f201;
	min.f32 	%f207, %f353, %f203;
	max.f32 	%f208, %f354, %f203;
	ld.shared.f32 	%f209, [%r50+4];
	add.f32 	%f352, %f202, %f209;
	ld.shared.f32 	%f210, [%r52+4];
	add.f32 	%f351, %f204, %f210;
	min.f32 	%f350, %f205, %f209;
	max.f32 	%f349, %f206, %f209;
	min.f32 	%f353, %f207, %f210;
	max.f32 	%f354, %f208, %f210;
	add.s32 	%r84, %r84, 2;
$L__BB3_13:
	and.b32  	%r53, %r32, 1;
	setp.eq.b32 	%p10, %r53, 1;
	not.pred 	%p11, %p10;
	@%p11 bra 	$L__BB3_15;
	shl.b32 	%r54, %r84, 2;
	add.s32 	%r56, %r34, %r54;
	ld.shared.f32 	%f211, [%r56];
	add.f32 	%f352, %f352, %f211;
	add.s32 	%r58, %r36, %r54;
	ld.shared.f32 	%f212, [%r58];
	add.f32 	%f351, %f351, %f212;
	min.f32 	%f350, %f350, %f211;
	max.f32 	%f349, %f349, %f211;
	min.f32 	%f353, %f353, %f212;
	max.f32 	%f354, %f354, %f212;
$L__BB3_15:
	setp.lt.s32 	%p12, %r32, 1;
	cvt.rn.f32.s32 	%f77, %r32;
	div.rn.f32 	%f78, %f352, %f77;
	div.rn.f32 	%f79, %f351, %f77;
	mov.f32 	%f369, 0f00000000;
	mov.f32 	%f370, %f369;
	@%p12 bra 	$L__BB3_27;
	and.b32  	%r17, %r32, 7;
	setp.lt.u32 	%p13, %r32, 8;
	mov.f32 	%f370, 0f00000000;
	mov.b32 	%r90, 0;
	mov.f32 	%f369, %f370;
	@%p13 bra 	$L__BB3_19;
	and.b32  	%r90, %r32, 2147483640;
	add.s32 	%r87, %r34, 16;
	add.s32 	%r86, %r36, 16;
	neg.s32 	%r88, %r90;
	mov.f32 	%f370, 0f00000000;
$L__BB3_18:
	.pragma "nounroll";
	ld.shared.f32 	%f217, [%r87+-16];
	sub.f32 	%f218, %f217, %f78;
	ld.shared.f32 	%f219, [%r86+-16];
	sub.f32 	%f220, %f219, %f79;
	fma.rn.f32 	%f221, %f218, %f218, %f369;
	fma.rn.f32 	%f222, %f220, %f220, %f370;
	ld.shared.f32 	%f223, [%r87+-12];
	sub.f32 	%f224, %f223, %f78;
	ld.shared.f32 	%f225, [%r86+-12];
	sub.f32 	%f226, %f225, %f79;
	fma.rn.f32 	%f227, %f224, %f224, %f221;
	fma.rn.f32 	%f228, %f226, %f226, %f222;
	ld.shared.f32 	%f229, [%r87+-8];
	sub.f32 	%f230, %f229, %f78;
	ld.shared.f32 	%f231, [%r86+-8];
	sub.f32 	%f232, %f231, %f79;
	fma.rn.f32 	%f233, %f230, %f230, %f227;
	fma.rn.f32 	%f234, %f232, %f232, %f228;
	ld.shared.f32 	%f235, [%r87+-4];
	sub.f32 	%f236, %f235, %f78;
	ld.shared.f32 	%f237, [%r86+-4];
	sub.f32 	%f238, %f237, %f79;
	fma.rn.f32 	%f239, %f236, %f236, %f233;
	fma.rn.f32 	%f240, %f238, %f238, %f234;
	ld.shared.f32 	%f241, [%r87];
	sub.f32 	%f242, %f241, %f78;
	ld.shared.f32 	%f243, [%r86];
	sub.f32 	%f244, %f243, %f79;
	fma.rn.f32 	%f245, %f242, %f242, %f239;
	fma.rn.f32 	%f246, %f244, %f244, %f240;
	ld.shared.f32 	%f247, [%r87+4];
	sub.f32 	%f248, %f247, %f78;
	ld.shared.f32 	%f249, [%r86+4];
	sub.f32 	%f250, %f249, %f79;
	fma.rn.f32 	%f251, %f248, %f248, %f245;
	fma.rn.f32 	%f252, %f250, %f250, %f246;
	ld.shared.f32 	%f253, [%r87+8];
	sub.f32 	%f254, %f253, %f78;
	ld.shared.f32 	%f255, [%r86+8];
	sub.f32 	%f256, %f255, %f79;
	fma.rn.f32 	%f257, %f254, %f254, %f251;
	fma.rn.f32 	%f258, %f256, %f256, %f252;
	ld.shared.f32 	%f259, [%r87+12];
	sub.f32 	%f260, %f259, %f78;
	ld.shared.f32 	%f261, [%r86+12];
	sub.f32 	%f262, %f261, %f79;
	fma.rn.f32 	%f369, %f260, %f260, %f257;
	fma.rn.f32 	%f370, %f262, %f262, %f258;
	add.s32 	%r88, %r88, 8;
	add.s32 	%r87, %r87, 32;
	add.s32 	%r86, %r86, 32;
	setp.ne.s32 	%p14, %r88, 0;
	@%p14 bra 	$L__BB3_18;
$L__BB3_19:
	setp.eq.s32 	%p15, %r17, 0;
	@%p15 bra 	$L__BB3_27;
	and.b32  	%r27, %r32, 3;
	setp.lt.u32 	%p16, %r17, 4;
	@%p16 bra 	$L__BB3_22;
	shl.b32 	%r64, %r90, 2;
	add.s32 	%r66, %r34, %r64;
	ld.shared.f32 	%f264, [%r66];
	sub.f32 	%f265, %f264, %f78;
	add.s32 	%r68, %r36, %r64;
	ld.shared.f32 	%f266, [%r68];
	sub.f32 	%f267, %f266, %f79;
	fma.rn.f32 	%f268, %f265, %f265, %f369;
	fma.rn.f32 	%f269, %f267, %f267, %f370;
	ld.shared.f32 	%f270, [%r66+4];
	sub.f32 	%f271, %f270, %f78;
	ld.shared.f32 	%f272, [%r68+4];
	sub.f32 	%f273, %f272, %f79;
	fma.rn.f32 	%f274, %f271, %f271, %f268;
	fma.rn.f32 	%f275, %f273, %f273, %f269;
	ld.shared.f32 	%f276, [%r66+8];
	sub.f32 	%f277, %f276, %f78;
	ld.shared.f32 	%f278, [%r68+8];
	sub.f32 	%f279, %f278, %f79;
	fma.rn.f32 	%f280, %f277, %f277, %f274;
	fma.rn.f32 	%f281, %f279, %f279, %f275;
	ld.shared.f32 	%f282, [%r66+12];
	sub.f32 	%f283, %f282, %f78;
	ld.shared.f32 	%f284, [%r68+12];
	sub.f32 	%f285, %f284, %f79;
	fma.rn.f32 	%f369, %f283, %f283, %f280;
	fma.rn.f32 	%f370, %f285, %f285, %f281;
	add.s32 	%r90, %r90, 4;
$L__BB3_22:
	setp.eq.s32 	%p17, %r27, 0;
	@%p17 bra 	$L__BB3_27;
	setp.eq.s32 	%p18, %r27, 1;
	@%p18 bra 	$L__BB3_25;
	shl.b32 	%r69, %r90, 2;
	add.s32 	%r71, %r34, %r69;
	ld.shared.f32 	%f287, [%r71];
	sub.f32 	%f288, %f287, %f78;
	add.s32 	%r73, %r36, %r69;
	ld.shared.f32 	%f289, [%r73];
	sub.f32 	%f290, %f289, %f79;
	fma.rn.f32 	%f291, %f288, %f288, %f369;
	fma.rn.f32 	%f292, %f290, %f290, %f370;
	ld.shared.f32 	%f293, [%r71+4];
	sub.f32 	%f294, %f293, %f78;
	ld.shared.f32 	%f295, [%r73+4];
	sub.f32 	%f296, %f295, %f79;
	fma.rn.f32 	%f369, %f294, %f294, %f291;
	fma.rn.f32 	%f370, %f296, %f296, %f292;
	add.s32 	%r90, %r90, 2;
$L__BB3_25:
	and.b32  	%r74, %r32, 1;
	setp.eq.b32 	%p19, %r74, 1;
	not.pred 	%p20, %p19;
	@%p20 bra 	$L__BB3_27;
	shl.b32 	%r75, %r90, 2;
	add.s32 	%r77, %r34, %r75;
	ld.shared.f32 	%f297, [%r77];
	sub.f32 	%f298, %f297, %f78;
	add.s32 	%r79, %r36, %r75;
	ld.shared.f32 	%f299, [%r79];
	sub.f32 	%f300, %f299, %f79;
	fma.rn.f32 	%f369, %f298, %f298, %f369;
	fma.rn.f32 	%f370, %f300, %f300, %f370;
$L__BB3_27:
	cvta.to.global.u64 	%rd9, %rd3;
	st.global.f32 	[%rd9], %f78;
	div.rn.f32 	%f301, %f369, %f77;
	sqrt.rn.f32 	%f302, %f301;
	st.global.f32 	[%rd9+4], %f302;
	st.global.f32 	[%rd9+8], %f350;
	st.global.f32 	[%rd9+12], %f349;
	st.global.f32 	[%rd9+16], %f79;
	div.rn.f32 	%f303, %f370, %f77;
	sqrt.rn.f32 	%f304, %f303;
	st.global.f32 	[%rd9+20], %f304;
	st.global.f32 	[%rd9+24], %f353;
	st.global.f32 	[%rd9+28], %f354;
$L__BB3_28:
	ret;

}
	// .globl	update_weights_momentum
.visible .entry update_weights_momentum(
	.param .u64 .ptr .align 1 update_weights_momentum_param_0,
	.param .u64 .ptr .align 1 update_weights_momentum_param_1,
	.param .u64 .ptr .align 1 update_weights_momentum_param_2,
	.param .f32 update_weights_momentum_param_3,
	.param .f32 update_weights_momentum_param_4,
	.param .f32 update_weights_momentum_param_5,
	.param .f32 update_weights_momentum_param_6
)
{
	.reg .pred 	%p<2>;
	.reg .b32 	%r<2>;
	.reg .b32 	%f<13>;
	.reg .b64 	%rd<11>;

	ld.param.u64 	%rd1, [update_weights_momentum_param_0];
	ld.param.u64 	%rd2, [update_weights_momentum_param_1];
	ld.param.u64 	%rd3, [update_weights_momentum_param_2];
	ld.param.f32 	%f1, [update_weights_momentum_param_3];
	ld.param.f32 	%f2, [update_weights_momentum_param_4];
	ld.param.f32 	%f3, [update_weights_momentum_param_5];
	ld.param.f32 	%f4, [update_weights_momentum_param_6];
	mov.u32 	%r1, %tid.x;
	setp.gt.u32 	%p1, %r1, 7;
	@%p1 bra 	$L__BB4_2;
	cvta.to.global.u64 	%rd4, %rd3;
	cvta.to.global.u64 	%rd5, %rd2;
	cvta.to.global.u64 	%rd6, %rd1;
	mul.wide.u32 	%rd7, %r1, 4;
	add.s64 	%rd8, %rd4, %rd7;
	ld.global.nc.f32 	%f5, [%rd8];
	add.s64 	%rd9, %rd5, %rd7;
	ld.global.f32 	%f6, [%rd9];
	mul.f32 	%f7, %f2, %f6;
	fma.rn.f32 	%f8, %f1, %f5, %f7;
	st.global.f32 	[%rd9], %f8;
	add.s64 	%rd10, %rd6, %rd7;
	ld.global.f32 	%f9, [%rd10];
	add.f32 	%f10, %f9, %f8;
	max.f32 	%f11, %f3, %f10;
	min.f32 	%f12, %f4, %f11;
	st.global.f32 	[%rd10], %f12;
$L__BB4_2:
	ret;

}
	// .globl	normalize_weights
.visible .entry normalize_weights(
	.param .u64 .ptr .align 1 normalize_weights_param_0,
	.param .u32 normalize_weights_param_1
)
{
	.reg .pred 	%p<14>;
	.reg .b32 	%r<25>;
	.reg .b32 	%f<86>;
	.reg .b64 	%rd<18>;
	// demoted variable
	.shared .align 4 .f32 _ZZ17normalize_weightsE3sum;
	ld.param.u64 	%rd8, [normalize_weights_param_0];
	ld.param.u32 	%r17, [normalize_weights_param_1];
	cvta.to.global.u64 	%rd1, %rd8;
	mov.u32 	%r1, %tid.x;
	setp.ne.s32 	%p1, %r1, 0;
	@%p1 bra 	$L__BB5_15;
	mov.b32 	%r18, 0;
	st.shared.u32 	[_ZZ17normalize_weightsE3sum], %r18;
	setp.lt.s32 	%p2, %r17, 1;
	@%p2 bra 	$L__BB5_15;
	and.b32  	%r2, %r17, 15;
	setp.lt.u32 	%p3, %r17, 16;
	mov.b32 	%r22, 0;
	mov.f32 	%f85, 0f00000000;
	@%p3 bra 	$L__BB5_5;
	and.b32  	%r22, %r17, 2147483632;
	neg.s32 	%r20, %r22;
	add.s64 	%rd16, %rd1, 32;
	mov.f32 	%f85, 0f00000000;
$L__BB5_4:
	.pragma "nounroll";
	ld.global.f32 	%f18, [%rd16+-32];
	add.f32 	%f19, %f18, %f85;
	ld.global.f32 	%f20, [%rd16+-28];
	add.f32 	%f21, %f20, %f19;
	ld.global.f32 	%f22, [%rd16+-24];
	add.f32 	%f23, %f22, %f21;
	ld.global.f32 	%f24, [%rd16+-20];
	add.f32 	%f25, %f24, %f23;
	ld.global.f32 	%f26, [%rd16+-16];
	add.f32 	%f27, %f26, %f25;
	ld.global.f32 	%f28, [%rd16+-12];
	add.f32 	%f29, %f28, %f27;
	ld.global.f32 	%f30, [%rd16+-8];
	add.f32 	%f31, %f30, %f29;
	ld.global.f32 	%f32, [%rd16+-4];
	add.f32 	%f33, %f32, %f31;
	ld.global.f32 	%f34, [%rd16];
	add.f32 	%f35, %f34, %f33;
	ld.global.f32 	%f36, [%rd16+4];
	add.f32 	%f37, %f36, %f35;
	ld.global.f32 	%f38, [%rd16+8];
	add.f32 	%f39, %f38, %f37;
	ld.global.f32 	%f40, [%rd16+12];
	add.f32 	%f41, %f40, %f39;
	ld.global.f32 	%f42, [%rd16+16];
	add.f32 	%f43, %f42, %f41;
	ld.global.f32 	%f44, [%rd16+20];
	add.f32 	%f45, %f44, %f43;
	ld.global.f32 	%f46, [%rd16+24];
	add.f32 	%f47, %f46, %f45;
	ld.global.f32 	%f48, [%rd16+28];
	add.f32 	%f85, %f48, %f47;
	add.s32 	%r20, %r20, 16;
	add.s64 	%rd16, %rd16, 64;
	setp.ne.s32 	%p4, %r20, 0;
	@%p4 bra 	$L__BB5_4;
$L__BB5_5:
	setp.eq.s32 	%p5, %r2, 0;
	@%p5 bra 	$L__BB5_14;
	and.b32  	%r8, %r17, 7;
	setp.lt.u32 	%p6, %r2, 8;
	@%p6 bra 	$L__BB5_8;
	mul.wide.u32 	%rd9, %r22, 4;
	add.s64 	%rd10, %rd1, %rd9;
	ld.global.f32 	%f50, [%rd10];
	add.f32 	%f51, %f50, %f85;
	ld.global.f32 	%f52, [%rd10+4];
	add.f32 	%f53, %f52, %f51;
	ld.global.f32 	%f54, [%rd10+8];
	add.f32 	%f55, %f54, %f53;
	ld.global.f32 	%f56, [%rd10+12];
	add.f32 	%f57, %f56, %f55;
	ld.global.f32 	%f58, [%rd10+16];
	add.f32 	%f59, %f58, %f57;
	ld.global.f32 	%f60, [%rd10+20];
	add.f32 	%f61, %f60, %f59;
	ld.global.f32 	%f62, [%rd10+24];
	add.f32 	%f63, %f62, %f61;
	ld.global.f32 	%f64, [%rd10+28];
	add.f32 	%f85, %f64, %f63;
	add.s32 	%r22, %r22, 8;
$L__BB5_8:
	setp.eq.s32 	%p7, %r8, 0;
	@%p7 bra 	$L__BB5_14;
	and.b32  	%r11, %r17, 3;
	setp.lt.u32 	%p8, %r8, 4;
	@%p8 bra 	$L__BB5_11;
	mul.wide.u32 	%rd11, %r22, 4;
	add.s64 	%rd12, %rd1, %rd11;
	ld.global.f32 	%f66, [%rd12];
	add.f32 	%f67, %f66, %f85;
	ld.global.f32 	%f68, [%rd12+4];
	add.f32 	%f69, %f68, %f67;
	ld.global.f32 	%f70, [%rd12+8];
	add.f32 	%f71, %f70, %f69;
	ld.global.f32 	%f72, [%rd12+12];
	add.f32 	%f85, %f72, %f71;
	add.s32 	%r22, %r22, 4;
$L__BB5_11:
	setp.eq.s32 	%p9, %r11, 0;
	@%p9 bra 	$L__BB5_14;
	mul.wide.u32 	%rd13, %r22, 4;
	add.s64 	%rd17, %rd1, %rd13;
	neg.s32 	%r24, %r11;
$L__BB5_13:
	.pragma "nounroll";
	ld.global.f32 	%f73, [%rd17];
	add.f32 	%f85, %f73, %f85;
	add.s64 	%rd17, %rd17, 4;
	add.s32 	%r24, %r24, 1;
	setp.ne.s32 	%p10, %r24, 0;
	@%p10 bra 	$L__BB5_13;
$L__BB5_14:
	st.shared.f32 	[_ZZ17normalize_weightsE3sum], %f85;
$L__BB5_15:
	bar.sync 	0;
	setp.ge.s32 	%p11, %r1, %r17;
	ld.shared.f32 	%f74, [_ZZ17normalize_weightsE3sum];
	setp.leu.f32 	%p12, %f74, 0f00000000;
	or.pred  	%p13, %p11, %p12;
	@%p13 bra 	$L__BB5_17;
	mul.wide.u32 	%rd14, %r1, 4;
	add.s64 	%rd15, %rd1, %rd14;
	ld.global.f32 	%f75, [%rd15];
	div.rn.f32 	%f76, %f75, %f74;
	st.global.f32 	[%rd15], %f76;
$L__BB5_17:
	ret;

}


// ===== COMPILED SASS (sm_100) =====

	.target	sm_100

	.elftype	@"ET_EXEC"


//--------------------- .note.nv.tkinfo           --------------------------
	.section	.note.nv.tkinfo,"",@"SHT_NOTE"
	.sectionflags	@"SHF_NOTE_NV_TKINFO"
	.tkinfo
        /*0018*/ 	.word	0x00000002
        /*0030*/ 	.string	""
        /*0030*/ 	.string	"ptxas"
        /*0030*/ 	.string	"Cuda compilation tools, release 13.0, V13.0.88"
        /*0030*/ 	.string	"Build cuda_13.0.r13.0/compiler.36424714_0"
        /*0030*/ 	.string	"-arch sm_100 -m 64 "



//--------------------- .note.nv.cuinfo           --------------------------
	.section	.note.nv.cuinfo,"",@"SHT_NOTE"
	.sectionflags	@"SHF_NOTE_NV_CUINFO"
        /*0018*/ 	.short	0x0002
        /*001a*/ 	.short	0x0064
        /*001c*/ 	.short	0x0082
	.zero		2


//--------------------- .nv.info                  --------------------------
	.section	.nv.info,"",@"SHT_CUDA_INFO"
	.align	4


	//----- nvinfo : EIATTR_REGCOUNT
	.align		4
        /*0000*/ 	.byte	0x04, 0x2f
        /*0002*/ 	.short	(.L_1 - .L_0)
	.align		4
.L_0:
        /*0004*/ 	.word	index@(compute_batch_rewards)
        /*0008*/ 	.word	0x0000000c


	//----- nvinfo : EIATTR_FRAME_SIZE
	.align		4
.L_1:
        /*000c*/ 	.byte	0x04, 0x11
        /*000e*/ 	.short	(.L_3 - .L_2)
	.align		4
.L_2:
        /*0010*/ 	.word	index@(compute_batch_rewards)
        /*0014*/ 	.word	0x00000000


	//----- nvinfo : EIATTR_REGCOUNT
	.align		4
.L_3:
        /*0018*/ 	.byte	0x04, 0x2f
        /*001a*/ 	.short	(.L_5 - .L_4)
	.align		4
.L_4:
        /*001c*/ 	.word	index@(compute_gradients)
        /*0020*/ 	.word	0x0000001a


	//----- nvinfo : EIATTR_FRAME_SIZE
	.align		4
.L_5:
        /*0024*/ 	.byte	0x04, 0x11
        /*0026*/ 	.short	(.L_7 - .L_6)
	.align		4
.L_6:
        /*0028*/ 	.word	index@(compute_gradients)
        /*002c*/ 	.word	0x00000000


	//----- nvinfo : EIATTR_REGCOUNT
	.align		4
.L_7:
        /*0030*/ 	.byte	0x04, 0x2f
        /*0032*/ 	.short	(.L_9 - .L_8)
	.align		4
.L_8:
        /*0034*/ 	.word	index@(aggregate_gradients)
        /*0038*/ 	.word	0x00000010


	//----- nvinfo : EIATTR_FRAME_SIZE
	.align		4
.L_9:
        /*003c*/ 	.byte	0x04, 0x11
        /*003e*/ 	.short	(.L_11 - .L_10)
	.align		4
.L_10:
        /*0040*/ 	.word	index@($__internal_3_$__cuda_sm3x_div_rn_noftz_f32_slowpath)
        /*0044*/ 	.word	0x00000000


	//----- nvinfo : EIATTR_FRAME_SIZE
	.align		4
.L_11:
        /*0048*/ 	.byte	0x04, 0x11
        /*004a*/ 	.short	(.L_13 - .L_12)
	.align		4
.L_12:
        /*004c*/ 	.word	index@(aggregate_gradients)
        /*0050*/ 	.word	0x00000000


	//----- nvinfo : EIATTR_REGCOUNT
	.align		4
.L_13:
        /*0054*/ 	.byte	0x04, 0x2f
        /*0056*/ 	.short	(.L_15 - .L_14)
	.align		4
.L_14:
        /*0058*/ 	.word	index@(compute_batch_statistics)
        /*005c*/ 	.word	0x0000001d


	//----- nvinfo : EIATTR_FRAME_SIZE
	.align		4
.L_15:
        /*0060*/ 	.byte	0x04, 0x11
        /*0062*/ 	.short	(.L_17 - .L_16)
	.align		4
.L_16:
        /*0064*/ 	.word	index@($__internal_2_$__cuda_sm3x_div_rn_noftz_f32_slowpath)
        /*0068*/ 	.word	0x00000000


	//----- nvinfo : EIATTR_FRAME_SIZE
	.align		4
.L_17:
        /*006c*/ 	.byte	0x04, 0x11
        /*006e*/ 	.short	(.L_19 - .L_18)
	.align		4
.L_18:
        /*0070*/ 	.word	index@($__internal_1_$__cuda_sm20_sqrt_rn_f32_slowpath)
        /*0074*/ 	.word	0x00000000


	//----- nvinfo : EIATTR_FRAME_SIZE
	.align		4
.L_19:
        /*0078*/ 	.byte	0x04, 0x11
        /*007a*/ 	.short	(.L_21 - .L_20)
	.align		4
.L_20:
        /*007c*/ 	.word	index@(compute_batch_statistics)
        /*0080*/ 	.word	0x00000000


	//----- nvinfo : EIATTR_REGCOUNT
	.align		4
.L_21:
        /*0084*/ 	.byte	0x04, 0x2f
        /*0086*/ 	.short	(.L_23 - .L_22)
	.align		4
.L_22:
        /*0088*/ 	.word	index@(update_weights_momentum)
        /*008c*/ 	.word	0x0000000e


	//----- nvinfo : EIATTR_FRAME_SIZE
	.align		4
.L_23:
        /*0090*/ 	.byte	0x04, 0x11
        /*0092*/ 	.short	(.L_25 - .L_24)
	.align		4
.L_24:
        /*0094*/ 	.word	index@(update_weights_momentum)
        /*0098*/ 	.word	0x00000000


	//----- nvinfo : EIATTR_REGCOUNT
	.align		4
.L_25:
        /*009c*/ 	.byte	0x04, 0x2f
        /*009e*/ 	.short	(.L_27 - .L_26)
	.align		4
.L_26:
        /*00a0*/ 	.word	index@(normalize_weights)
        /*00a4*/ 	.word	0x0000001f


	//----- nvinfo : EIATTR_FRAME_SIZE
	.align		4
.L_27:
        /*00a8*/ 	.byte	0x04, 0x11
        /*00aa*/ 	.short	(.L_29 - .L_28)
	.align		4
.L_28:
        /*00ac*/ 	.word	index@($__internal_0_$__cuda_sm3x_div_rn_noftz_f32_slowpath)
        /*00b0*/ 	.word	0x00000000


	//----- nvinfo : EIATTR_FRAME_SIZE
	.align		4
.L_29:
        /*00b4*/ 	.byte	0x04, 0x11
        /*00b6*/ 	.short	(.L_31 - .L_30)
	.align		4
.L_30:
        /*00b8*/ 	.word	index@(normalize_weights)
        /*00bc*/ 	.word	0x00000000


	//----- nvinfo : EIATTR_MIN_STACK_SIZE
	.align		4
.L_31:
        /*00c0*/ 	.byte	0x04, 0x12
        /*00c2*/ 	.short	(.L_33 - .L_32)
	.align		4
.L_32:
        /*00c4*/ 	.word	index@(normalize_weights)
        /*00c8*/ 	.word	0x00000000


	//----- nvinfo : EIATTR_MIN_STACK_SIZE
	.align		4
.L_33:
        /*00cc*/ 	.byte	0x04, 0x12
        /*00ce*/ 	.short	(.L_35 - .L_34)
	.align		4
.L_34:
        /*00d0*/ 	.word	index@(update_weights_momentum)
        /*00d4*/ 	.word	0x00000000


	//----- nvinfo : EIATTR_MIN_STACK_SIZE
	.align		4
.L_35:
        /*00d8*/ 	.byte	0x04, 0x12
        /*00da*/ 	.short	(.L_37 - .L_36)
	.align		4
.L_36:
        /*00dc*/ 	.word	index@(compute_batch_statistics)
        /*00e0*/ 	.word	0x00000000


	//----- nvinfo : EIATTR_MIN_STACK_SIZE
	.align		4
.L_37:
        /*00e4*/ 	.byte	0x04, 0x12
        /*00e6*/ 	.short	(.L_39 - .L_38)
	.align		4
.L_38:
        /*00e8*/ 	.word	index@(aggregate_gradients)
        /*00ec*/ 	.word	0x00000000


	//----- nvinfo : EIATTR_MIN_STACK_SIZE
	.align		4
.L_39:
        /*00f0*/ 	.byte	0x04, 0x12
        /*00f2*/ 	.short	(.L_41 - .L_40)
	.align		4
.L_40:
        /*00f4*/ 	.word	index@(compute_gradients)
        /*00f8*/ 	.word	0x00000000


	//----- nvinfo : EIATTR_MIN_STACK_SIZE
	.align		4
.L_41:
        /*00fc*/ 	.byte	0x04, 0x12
        /*00fe*/ 	.short	(.L_43 - .L_42)
	.align		4
.L_42:
        /*0100*/ 	.word	index@(compute_batch_rewards)
        /*0104*/ 	.word	0x00000000
.L_43:


//--------------------- .nv.compat                --------------------------
	.section	.nv.compat,"",@"SHT_CUDA_COMPAT_INFO"
	.align	4
        /*0000*/ 	.byte	0x02, 0x09, 0x00, 0x00, 0x02, 0x02, 0x01, 0x00, 0x02, 0x05, 0x05, 0x00, 0x03, 0x07, 0x01, 0x01
        /*0010*/ 	.byte	0x02, 0x03, 0x00, 0x00, 0x02, 0x06, 0x01, 0x00, 0x04, 0x0b, 0x08, 0x00, 0x01, 0x00, 0x00, 0x00
        /*0020*/ 	.byte	0x00, 0x00, 0x00, 0x00


//--------------------- .nv.info.normalize_weights --------------------------
	.section	.nv.info.normalize_weights,"",@"SHT_CUDA_INFO"
	.sectionflags	@""
	.align	4


	//----- nvinfo : EIATTR_CUDA_API_VERSION
	.align		4
        /*0000*/ 	.byte	0x04, 0x37
        /*0002*/ 	.short	(.L_45 - .L_44)
.L_44:
        /*0004*/ 	.word	0x00000082


	//----- nvinfo : EIATTR_KPARAM_INFO
	.align		4
.L_45:
        /*0008*/ 	.byte	0x04, 0x17
        /*000a*/ 	.short	(.L_47 - .L_46)
.L_46:
        /*000c*/ 	.word	0x00000000
        /*0010*/ 	.short	0x0001
        /*0012*/ 	.short	0x0008
        /*0014*/ 	.byte	0x00, 0xf0, 0x11, 0x00


	//----- nvinfo : EIATTR_KPARAM_INFO
	.align		4
.L_47:
        /*0018*/ 	.byte	0x04, 0x17
        /*001a*/ 	.short	(.L_49 - .L_48)
.L_48:
        /*001c*/ 	.word	0x00000000
        /*0020*/ 	.short	0x0000
        /*0022*/ 	.short	0x0000
        /*0024*/ 	.byte	0x00, 0xf5, 0x21, 0x00


	//----- nvinfo : EIATTR_SPARSE_MMA_MASK
	.align		4
.L_49:
        /*0028*/ 	.byte	0x03, 0x50
        /*002a*/ 	.short	0x0000


	//----- nvinfo : EIATTR_MAXREG_COUNT
	.align		4
        /*002c*/ 	.byte	0x03, 0x1b
        /*002e*/ 	.short	0x00ff


	//----- nvinfo : EIATTR_NUM_BARRIERS
	.align		4
        /*0030*/ 	.byte	0x02, 0x4c
        /*0032*/ 	.byte	0x01
	.zero		1


	//----- nvinfo : EIATTR_MERCURY_ISA_VERSION
	.align		4
        /*0034*/ 	.byte	0x03, 0x5f
        /*0036*/ 	.short	0x0101


	//----- nvinfo : EIATTR_VRC_CTA_INIT_COUNT
	.align		4
        /*0038*/ 	.byte	0x02, 0x4a
	.zero		1
	.zero		1


	//----- nvinfo : EIATTR_EXIT_INSTR_OFFSETS
	.align		4
        /*003c*/ 	.byte	0x04, 0x1c
        /*003e*/ 	.short	(.L_51 - .L_50)


	//   ....[0]....
.L_50:
        /*0040*/ 	.word	0x000007f0


	//   ....[1]....
        /*0044*/ 	.word	0x00000910


	//----- nvinfo : EIATTR_CRS_STACK_SIZE
	.align		4
.L_51:
        /*0048*/ 	.byte	0x04, 0x1e
        /*004a*/ 	.short	(.L_53 - .L_52)
.L_52:
        /*004c*/ 	.word	0x00000000


	//----- nvinfo : EIATTR_CBANK_PARAM_SIZE
	.align		4
.L_53:
        /*0050*/ 	.byte	0x03, 0x19
        /*0052*/ 	.short	0x000c


	//----- nvinfo : EIATTR_PARAM_CBANK
	.align		4
        /*0054*/ 	.byte	0x04, 0x0a
        /*0056*/ 	.short	(.L_55 - .L_54)
	.align		4
.L_54:
        /*0058*/ 	.word	index@(.nv.constant0.normalize_weights)
        /*005c*/ 	.short	0x0380
        /*005e*/ 	.short	0x000c


	//----- nvinfo : EIATTR_SW_WAR
	.align		4
.L_55:
        /*0060*/ 	.byte	0x04, 0x36
        /*0062*/ 	.short	(.L_57 - .L_56)
.L_56:
        /*0064*/ 	.word	0x00000008
.L_57:


//--------------------- .nv.info.update_weights_momentum --------------------------
	.section	.nv.info.update_weights_momentum,"",@"SHT_CUDA_INFO"
	.sectionflags	@""
	.align	4


	//----- nvinfo : EIATTR_CUDA_API_VERSION
	.align		4
        /*0000*/ 	.byte	0x04, 0x37
        /*0002*/ 	.short	(.L_59 - .L_58)
.L_58:
        /*0004*/ 	.word	0x00000082


	//----- nvinfo : EIATTR_KPARAM_INFO
	.align		4
.L_59:
        /*0008*/ 	.byte	0x04, 0x17
        /*000a*/ 	.short	(.L_61 - .L_60)
.L_60:
        /*000c*/ 	.word	0x00000000
        /*0010*/ 	.short	0x0006
        /*0012*/ 	.short	0x0024
        /*0014*/ 	.byte	0x00, 0xf0, 0x11, 0x00


	//----- nvinfo : EIATTR_KPARAM_INFO
	.align		4
.L_61:
        /*0018*/ 	.byte	0x04, 0x17
        /*001a*/ 	.short	(.L_63 - .L_62)
.L_62:
        /*001c*/ 	.word	0x00000000
        /*0020*/ 	.short	0x0005
        /*0022*/ 	.short	0x0020
        /*0024*/ 	.byte	0x00, 0xf0, 0x11, 0x00


	//----- nvinfo : EIATTR_KPARAM_INFO
	.align		4
.L_63:
        /*0028*/ 	.byte	0x04, 0x17
        /*002a*/ 	.short	(.L_65 - .L_64)
.L_64:
        /*002c*/ 	.word	0x00000000
        /*0030*/ 	.short	0x0004
        /*0032*/ 	.short	0x001c
        /*0034*/ 	.byte	0x00, 0xf0, 0x11, 0x00


	//----- nvinfo : EIATTR_KPARAM_INFO
	.align		4
.L_65:
        /*0038*/ 	.byte	0x04, 0x17
        /*003a*/ 	.short	(.L_67 - .L_66)
.L_66:
        /*003c*/ 	.word	0x00000000
        /*0040*/ 	.short	0x0003
        /*0042*/ 	.short	0x0018
        /*0044*/ 	.byte	0x00, 0xf0, 0x11, 0x00


	//----- nvinfo : EIATTR_KPARAM_INFO
	.align		4
.L_67:
        /*0048*/ 	.byte	0x04, 0x17
        /*004a*/ 	.short	(.L_69 - .L_68)
.L_68:
        /*004c*/ 	.word	0x00000000
        /*0050*/ 	.short	0x0002
        /*0052*/ 	.short	0x0010
        /*0054*/ 	.byte	0x00, 0xf5, 0x21, 0x00


	//----- nvinfo : EIATTR_KPARAM_INFO
	.align		4
.L_69:
        /*0058*/ 	.byte	0x04, 0x17
        /*005a*/ 	.short	(.L_71 - .L_70)
.L_70:
        /*005c*/ 	.word	0x00000000
        /*0060*/ 	.short	0x0001
        /*0062*/ 	.short	0x0008
        /*0064*/ 	.byte	0x00, 0xf5, 0x21, 0x00


	//----- nvinfo : EIATTR_KPARAM_INFO
	.align		4
.L_71:
        /*0068*/ 	.byte	0x04, 0x17
        /*006a*/ 	.short	(.L_73 - .L_72)
.L_72:
        /*006c*/ 	.word	0x00000000
        /*0070*/ 	.short	0x0000
        /*0072*/ 	.short	0x0000
        /*0074*/ 	.byte	0x00, 0xf5, 0x21, 0x00


	//----- nvinfo : EIATTR_SPARSE_MMA_MASK
	.align		4
.L_73:
        /*0078*/ 	.byte	0x03, 0x50
        /*007a*/ 	.short	0x0000


	//----- nvinfo : EIATTR_MAXREG_COUNT
	.align		4
        /*007c*/ 	.byte	0x03, 0x1b
        /*007e*/ 	.short	0x00ff


	//----- nvinfo : EIATTR_MERCURY_ISA_VERSION
	.align		4
        /*0080*/ 	.byte	0x03, 0x5f
        /*0082*/ 	.short	0x0101


	//----- nvinfo : EIATTR_VRC_CTA_INIT_COUNT
	.align		4
        /*0084*/ 	.byte	0x02, 0x4a
	.zero		1
	.zero		1


	//----- nvinfo : EIATTR_EXIT_INSTR_OFFSETS
	.align		4
        /*0088*/ 	.byte	0x04, 0x1c
        /*008a*/ 	.short	(.L_75 - .L_74)


	//   ....[0]....
.L_74:
        /*008c*/ 	.word	0x00000030


	//   ....[1]....
        /*0090*/ 	.word	0x00000170


	//----- nvinfo : EIATTR_CBANK_PARAM_SIZE
	.align		4
.L_75:
        /*0094*/ 	.byte	0x03, 0x19
        /*0096*/ 	.short	0x0028


	//----- nvinfo : EIATTR_PARAM_CBANK
	.align		4
        /*0098*/ 	.byte	0x04, 0x0a
        /*009a*/ 	.short	(.L_77 - .L_76)
	.align		4
.L_76:
        /*009c*/ 	.word	index@(.nv.constant0.update_weights_momentum)
        /*00a0*/ 	.short	0x0380
        /*00a2*/ 	.short	0x0028


	//----- nvinfo : EIATTR_SW_WAR
	.align		4
.L_77:
        /*00a4*/ 	.byte	0x04, 0x36
        /*00a6*/ 	.short	(.L_79 - .L_78)
.L_78:
        /*00a8*/ 	.word	0x00000008
.L_79:


//--------------------- .nv.info.compute_batch_statistics --------------------------
	.section	.nv.info.compute_batch_statistics,"",@"SHT_CUDA_INFO"
	.sectionflags	@""
	.align	4


	//----- nvinfo : EIATTR_CUDA_API_VERSION
	.align		4
        /*0000*/ 	.byte	0x04, 0x37
        /*0002*/ 	.short	(.L_81 - .L_80)
.L_80:
        /*0004*/ 	.word	0x00000082


	//----- nvinfo : EIATTR_KPARAM_INFO
	.align		4
.L_81:
        /*0008*/ 	.byte	0x04, 0x17
        /*000a*/ 	.short	(.L_83 - .L_82)
.L_82:
        /*000c*/ 	.word	0x00000000
        /*0010*/ 	.short	0x0003
        /*0012*/ 	.short	0x0018
        /*0014*/ 	.byte	0x00, 0xf0, 0x11, 0x00


	//----- nvinfo : EIATTR_KPARAM_INFO
	.align		4
.L_83:
        /*0018*/ 	.byte	0x04, 0x17
        /*001a*/ 	.short	(.L_85 - .L_84)
.L_84:
        /*001c*/ 	.word	0x00000000
        /*0020*/ 	.short	0x0002
        /*0022*/ 	.short	0x0010
        /*0024*/ 	.byte	0x00, 0xf5, 0x21, 0x00


	//----- nvinfo : EIATTR_KPARAM_INFO
	.align		4
.L_85:
        /*0028*/ 	.byte	0x04, 0x17
        /*002a*/ 	.short	(.L_87 - .L_86)
.L_86:
        /*002c*/ 	.word	0x00000000
        /*0030*/ 	.short	0x0001
        /*0032*/ 	.short	0x0008
        /*0034*/ 	.byte	0x00, 0xf5, 0x21, 0x00


	//----- nvinfo : EIATTR_KPARAM_INFO
	.align		4
.L_87:
        /*0038*/ 	.byte	0x04, 0x17
        /*003a*/ 	.short	(.L_89 - .L_88)
.L_88:
        /*003c*/ 	.word	0x00000000
        /*0040*/ 	.short	0x0000
        /*0042*/ 	.short	0x0000
        /*0044*/ 	.byte	0x00, 0xf5, 0x21, 0x00


	//----- nvinfo : EIATTR_SPARSE_MMA_MASK
	.align		4
.L_89:
        /*0048*/ 	.byte	0x03, 0x50
        /*004a*/ 	.short	0x0000


	//----- nvinfo : EIATTR_MAXREG_COUNT
	.align		4
        /*004c*/ 	.byte	0x03, 0x1b
        /*004e*/ 	.short	0x00ff


	//----- nvinfo : EIATTR_NUM_BARRIERS
	.align		4
        /*0050*/ 	.byte	0x02, 0x4c
        /*0052*/ 	.byte	0x01
	.zero		1


	//----- nvinfo : EIATTR_MERCURY_ISA_VERSION
	.align		4
        /*0054*/ 	.byte	0x03, 0x5f
        /*0056*/ 	.short	0x0101


	//----- nvinfo : EIATTR_VRC_CTA_INIT_COUNT
	.align		4
        /*0058*/ 	.byte	0x02, 0x4a
	.zero		1
	.zero		1


	//----- nvinfo : EIATTR_EXIT_INSTR_OFFSETS
	.align		4
        /*005c*/ 	.byte	0x04, 0x1c
        /*005e*/ 	.short	(.L_91 - .L_90)


	//   ....[0]....
.L_90:
        /*0060*/ 	.word	0x00000180


	//   ....[1]....
        /*0064*/ 	.word	0x00001590


	//----- nvinfo : EIATTR_CRS_STACK_SIZE
	.align		4
.L_91:
        /*0068*/ 	.byte	0x04, 0x1e
        /*006a*/ 	.short	(.L_93 - .L_92)
.L_92:
        /*006c*/ 	.word	0x00000000


	//----- nvinfo : EIATTR_CBANK_PARAM_SIZE
	.align		4
.L_93:
        /*0070*/ 	.byte	0x03, 0x19
        /*0072*/ 	.short	0x001c


	//----- nvinfo : EIATTR_PARAM_CBANK
	.align		4
        /*0074*/ 	.byte	0x04, 0x0a
        /*0076*/ 	.short	(.L_95 - .L_94)
	.align		4
.L_94:
        /*0078*/ 	.word	index@(.nv.constant0.compute_batch_statistics)
        /*007c*/ 	.short	0x0380
        /*007e*/ 	.short	0x001c


	//----- nvinfo : EIATTR_SW_WAR
	.align		4
.L_95:
        /*0080*/ 	.byte	0x04, 0x36
        /*0082*/ 	.short	(.L_97 - .L_96)
.L_96:
        /*0084*/ 	.word	0x00000008
.L_97:


//--------------------- .nv.info.aggregate_gradients --------------------------
	.section	.nv.info.aggregate_gradients,"",@"SHT_CUDA_INFO"
	.sectionflags	@""
	.align	4


	//----- nvinfo : EIATTR_CUDA_API_VERSION
	.align		4
        /*0000*/ 	.byte	0x04, 0x37
        /*0002*/ 	.short	(.L_99 - .L_98)
.L_98:
        /*0004*/ 	.word	0x00000082


	//----- nvinfo : EIATTR_KPARAM_INFO
	.align		4
.L_99:
        /*0008*/ 	.byte	0x04, 0x17
        /*000a*/ 	.short	(.L_101 - .L_100)
.L_100:
        /*000c*/ 	.word	0x00000000
        /*0010*/ 	.short	0x0002
        /*0012*/ 	.short	0x0010
        /*0014*/ 	.byte	0x00, 0xf0, 0x11, 0x00


	//----- nvinfo : EIATTR_KPARAM_INFO
	.align		4
.L_101:
        /*0018*/ 	.byte	0x04, 0x17
        /*001a*/ 	.short	(.L_103 - .L_102)
.L_102:
        /*001c*/ 	.word	0x00000000
        /*0020*/ 	.short	0x0001
        /*0022*/ 	.short	0x0008
        /*0024*/ 	.byte	0x00, 0xf5, 0x21, 0x00


	//----- nvinfo : EIATTR_KPARAM_INFO
	.align		4
.L_103:
        /*0028*/ 	.byte	0x04, 0x17
        /*002a*/ 	.short	(.L_105 - .L_104)
.L_104:
        /*002c*/ 	.word	0x00000000
        /*0030*/ 	.short	0x0000
        /*0032*/ 	.short	0x0000
        /*0034*/ 	.byte	0x00, 0xf5, 0x21, 0x00


	//----- nvinfo : EIATTR_SPARSE_MMA_MASK
	.align		4
.L_105:
        /*0038*/ 	.byte	0x03, 0x50
        /*003a*/ 	.short	0x0000


	//----- nvinfo : EIATTR_MAXREG_COUNT
	.align		4
        /*003c*/ 	.byte	0x03, 0x1b
        /*003e*/ 	.short	0x00ff


	//----- nvinfo : EIATTR_NUM_BARRIERS
	.align		4
        /*0040*/ 	.byte	0x02, 0x4c
        /*0042*/ 	.byte	0x01
	.zero		1


	//----- nvinfo : EIATTR_MERCURY_ISA_VERSION
	.align		4
        /*0044*/ 	.byte	0x03, 0x5f
        /*0046*/ 	.short	0x0101


	//----- nvinfo : EIATTR_VRC_CTA_INIT_COUNT
	.align		4
        /*0048*/ 	.byte	0x02, 0x4a
	.zero		1
	.zero		1


	//----- nvinfo : EIATTR_EXIT_INSTR_OFFSETS
	.align		4
        /*004c*/ 	.byte	0x04, 0x1c
        /*004e*/ 	.short	(.L_107 - .L_106)


	//   ....[0]....
.L_106:
        /*0050*/ 	.word	0x00000030


	//   ....[1]....
        /*0054*/ 	.word	0x000002d0


	//   ....[2]....
        /*0058*/ 	.word	0x00000420


	//----- nvinfo : EIATTR_CRS_STACK_SIZE
	.align		4
.L_107:
        /*005c*/ 	.byte	0x04, 0x1e
        /*005e*/ 	.short	(.L_109 - .L_108)
.L_108:
        /*0060*/ 	.word	0x00000000


	//----- nvinfo : EIATTR_CBANK_PARAM_SIZE
	.align		4
.L_109:
        /*0064*/ 	.byte	0x03, 0x19
        /*0066*/ 	.short	0x0014


	//----- nvinfo : EIATTR_PARAM_CBANK
	.align		4
        /*0068*/ 	.byte	0x04, 0x0a
        /*006a*/ 	.short	(.L_111 - .L_110)
	.align		4
.L_110:
        /*006c*/ 	.word	index@(.nv.constant0.aggregate_gradients)
        /*0070*/ 	.short	0x0380
        /*0072*/ 	.short	0x0014


	//----- nvinfo : EIATTR_SW_WAR
	.align		4
.L_111:
        /*0074*/ 	.byte	0x04, 0x36
        /*0076*/ 	.short	(.L_113 - .L_112)
.L_112:
        /*0078*/ 	.word	0x00000008
.L_113:


//--------------------- .nv.info.compute_gradients --------------------------
	.section	.nv.info.compute_gradients,"",@"SHT_CUDA_INFO"
	.sectionflags	@""
	.align	4


	//----- nvinfo : EIATTR_CUDA_API_VERSION
	.align		4
        /*0000*/ 	.byte	0x04, 0x37
        /*0002*/ 	.short	(.L_115 - .L_114)
.L_114:
        /*0004*/ 	.word	0x00000082


	//----- nvinfo : EIATTR_KPARAM_INFO
	.align		4
.L_115:
        /*0008*/ 	.byte	0x04, 0x17
        /*000a*/ 	.short	(.L_117 - .L_116)
.L_116:
        /*000c*/ 	.word	0x00000000
        /*0010*/ 	.short	0x0005
        /*0012*/ 	.short	0x0020
        /*0014*/ 	.byte	0x00, 0xf0, 0x11, 0x00


	//----- nvinfo : EIATTR_KPARAM_INFO
	.align		4
.L_117:
        /*0018*/ 	.byte	0x04, 0x17
        /*001a*/ 	.short	(.L_119 - .L_118)
.L_118:
        /*001c*/ 	.word	0x00000000
        /*0020*/ 	.short	0x0004
        /*0022*/ 	.short	0x001c
        /*0024*/ 	.byte	0x00, 0xf0, 0x11, 0x00


	//----- nvinfo : EIATTR_KPARAM_INFO
	.align		4
.L_119:
        /*0028*/ 	.byte	0x04, 0x17
        /*002a*/ 	.short	(.L_121 - .L_120)
.L_120:
        /*002c*/ 	.word	0x00000000
        /*0030*/ 	.short	0x0003
        /*0032*/ 	.short	0x0018
        /*0034*/ 	.byte	0x00, 0xf0, 0x11, 0x00


	//----- nvinfo : EIATTR_KPARAM_INFO
	.align		4
.L_121:
        /*0038*/ 	.byte	0x04, 0x17
        /*003a*/ 	.short	(.L_123 - .L_122)
.L_122:
        /*003c*/ 	.word	0x00000000
        /*0040*/ 	.short	0x0002
        /*0042*/ 	.short	0x0010
        /*0044*/ 	.byte	0x00, 0xf5, 0x21, 0x00


	//----- nvinfo : EIATTR_KPARAM_INFO
	.align		4
.L_123:
        /*0048*/ 	.byte	0x04, 0x17
        /*004a*/ 	.short	(.L_125 - .L_124)
.L_124:
        /*004c*/ 	.word	0x00000000
        /*0050*/ 	.short	0x0001
        /*0052*/ 	.short	0x0008
        /*0054*/ 	.byte	0x00, 0xf5, 0x21, 0x00


	//----- nvinfo : EIATTR_KPARAM_INFO
	.align		4
.L_125:
        /*0058*/ 	.byte	0x04, 0x17
        /*005a*/ 	.short	(.L_127 - .L_126)
.L_126:
        /*005c*/ 	.word	0x00000000
        /*0060*/ 	.short	0x0000
        /*0062*/ 	.short	0x0000
        /*0064*/ 	.byte	0x00, 0xf5, 0x21, 0x00


	//----- nvinfo : EIATTR_SPARSE_MMA_MASK
	.align		4
.L_127:
        /*0068*/ 	.byte	0x03, 0x50
        /*006a*/ 	.short	0x0000


	//----- nvinfo : EIATTR_MAXREG_COUNT
	.align		4
        /*006c*/ 	.byte	0x03, 0x1b
        /*006e*/ 	.short	0x00ff


	//----- nvinfo : EIATTR_MERCURY_ISA_VERSION
	.align		4
        /*0070*/ 	.byte	0x03, 0x5f
        /*0072*/ 	.short	0x0101


	//----- nvinfo : EIATTR_VRC_CTA_INIT_COUNT
	.align		4
        /*0074*/ 	.byte	0x02, 0x4a
	.zero		1
	.zero		1


	//----- nvinfo : EIATTR_EXIT_INSTR_OFFSETS
	.align		4
        /*0078*/ 	.byte	0x04, 0x1c
        /*007a*/ 	.short	(.L_129 - .L_128)


	//   ....[0]....
.L_128:
        /*007c*/ 	.word	0x00000070


	//   ....[1]....
        /*0080*/ 	.word	0x000002c0


	//----- nvinfo : EIATTR_CBANK_PARAM_SIZE
	.align		4
.L_129:
        /*0084*/ 	.byte	0x03, 0x19
        /*0086*/ 	.short	0x0024


	//----- nvinfo : EIATTR_PARAM_CBANK
	.align		4
        /*0088*/ 	.byte	0x04, 0x0a
        /*008a*/ 	.short	(.L_131 - .L_130)
	.align		4
.L_130:
        /*008c*/ 	.word	index@(.nv.constant0.compute_gradients)
        /*0090*/ 	.short	0x0380
        /*0092*/ 	.short	0x0024


	//----- nvinfo : EIATTR_SW_WAR
	.align		4
.L_131:
        /*0094*/ 	.byte	0x04, 0x36
        /*0096*/ 	.short	(.L_133 - .L_132)
.L_132:
        /*0098*/ 	.word	0x00000008
.L_133:


//--------------------- .nv.info.compute_batch_rewards --------------------------
	.section	.nv.info.compute_batch_rewards,"",@"SHT_CUDA_INFO"
	.sectionflags	@""
	.align	4


	//----- nvinfo : EIATTR_CUDA_API_VERSION
	.align		4
        /*0000*/ 	.byte	0x04, 0x37
        /*0002*/ 	.short	(.L_135 - .L_134)
.L_134:
        /*0004*/ 	.word	0x00000082


	//----- nvinfo : EIATTR_KPARAM_INFO
	.align		4
.L_135:
        /*0008*/ 	.byte	0x04, 0x17
        /*000a*/ 	.short	(.L_137 - .L_136)
.L_136:
        /*000c*/ 	.word	0x00000000
        /*0010*/ 	.short	0x0003
        /*0012*/ 	.short	0x0018
        /*0014*/ 	.byte	0x00, 0xf0, 0x11, 0x00


	//----- nvinfo : EIATTR_KPARAM_INFO
	.align		4
.L_137:
        /*0018*/ 	.byte	0x04, 0x17
        /*001a*/ 	.short	(.L_139 - .L_138)
.L_138:
        /*001c*/ 	.word	0x00000000
        /*0020*/ 	.short	0x0002
        /*0022*/ 	.short	0x0010
        /*0024*/ 	.byte	0x00, 0xf5, 0x21, 0x00


	//----- nvinfo : EIATTR_KPARAM_INFO
	.align		4
.L_139:
        /*0028*/ 	.byte	0x04, 0x17
        /*002a*/ 	.short	(.L_141 - .L_140)
.L_140:
        /*002c*/ 	.word	0x00000000
        /*0030*/ 	.short	0x0001
        /*0032*/ 	.short	0x0008
        /*0034*/ 	.byte	0x00, 0xf5, 0x21, 0x00


	//----- nvinfo : EIATTR_KPARAM_INFO
	.align		4
.L_141:
        /*0038*/ 	.byte	0x04, 0x17
        /*003a*/ 	.short	(.L_143 - .L_142)
.L_142:
        /*003c*/ 	.word	0x00000000
        /*0040*/ 	.short	0x0000
        /*0042*/ 	.short	0x0000
        /*0044*/ 	.byte	0x00, 0xf5, 0x21, 0x00


	//----- nvinfo : EIATTR_SPARSE_MMA_MASK
	.align		4
.L_143:
        /*0048*/ 	.byte	0x03, 0x50
        /*004a*/ 	.short	0x0000


	//----- nvinfo : EIATTR_MAXREG_COUNT
	.align		4
        /*004c*/ 	.byte	0x03, 0x1b
        /*004e*/ 	.short	0x00ff


	//----- nvinfo : EIATTR_MERCURY_ISA_VERSION
	.align		4
        /*0050*/ 	.byte	0x03, 0x5f
        /*0052*/ 	.short	0x0101


	//----- nvinfo : EIATTR_VRC_CTA_INIT_COUNT
	.align		4
        /*0054*/ 	.byte	0x02, 0x4a
	.zero		1
	.zero		1


	//----- nvinfo : EIATTR_EXIT_INSTR_OFFSETS
	.align		4
        /*0058*/ 	.byte	0x04, 0x1c
        /*005a*/ 	.short	(.L_145 - .L_144)


	//   ....[0]....
.L_144:
        /*005c*/ 	.word	0x00000070


	//   ....[1]....
        /*0060*/ 	.word	0x000001f0


	//----- nvinfo : EIATTR_CBANK_PARAM_SIZE
	.align		4
.L_145:
        /*0064*/ 	.byte	0x03, 0x19
        /*0066*/ 	.short	0x001c


	//----- nvinfo : EIATTR_PARAM_CBANK
	.align		4
        /*0068*/ 	.byte	0x04, 0x0a
        /*006a*/ 	.short	(.L_147 - .L_146)
	.align		4
.L_146:
        /*006c*/ 	.word	index@(.nv.constant0.compute_batch_rewards)
        /*0070*/ 	.short	0x0380
        /*0072*/ 	.short	0x001c


	//----- nvinfo : EIATTR_SW_WAR
	.align		4
.L_147:
        /*0074*/ 	.byte	0x04, 0x36
        /*0076*/ 	.short	(.L_149 - .L_148)
.L_148:
        /*0078*/ 	.word	0x00000008
.L_149:


//--------------------- .nv.callgraph             --------------------------
	.section	.nv.callgraph,"",@"SHT_CUDA_CALLGRAPH"
	.align	4
	.sectionentsize	8
	.align		4
        /*0000*/ 	.word	0x00000000
	.align		4
        /*0004*/ 	.word	0xffffffff
	.align		4
        /*0008*/ 	.word	0x00000000
	.align		4
        /*000c*/ 	.word	0xfffffffe
	.align		4
        /*0010*/ 	.word	0x00000000
	.align		4
        /*0014*/ 	.word	0xfffffffd
	.align		4
        /*0018*/ 	.word	0x00000000
	.align		4
        /*001c*/ 	.word	0xfffffffc


//--------------------- .text.normalize_weights   --------------------------
	.section	.text.normalize_weights,"ax",@progbits
	.align	128
        .global         normalize_weights
        .type           normalize_weights,@function
        .size           normalize_weights,(.L_x_68 - normalize_weights)
        .other          normalize_weights,@"STO_CUDA_ENTRY STV_DEFAULT"
normalize_weights:
.text.normalize_weights:
[----:B------:R-:W-:Y:S01]  /*0000*/  LDC R1, c[0x0][0x37c] ;  /* 0x0000df00ff017b82 */ /* 0x000fe20000000800 */
[----:B------:R-:W0:Y:S01]  /*0010*/  S2R R0, SR_TID.X ;  /* 0x0000000000007919 */ /* 0x000e220000002100 */
[----:B------:R-:W1:Y:S01]  /*0020*/  LDCU.64 UR12, c[0x0][0x358] ;  /* 0x00006b00ff0c77ac */ /* 0x000e620008000a00 */
[----:B------:R-:W-:Y:S01]  /*0030*/  BSSY.RECONVERGENT B0, `(.L_x_0) ;  /* 0x0000073000007945 */ /* 0x000fe20003800200 */
[----:B0-----:R-:W-:-:S13]  /*0040*/  ISETP.NE.AND P0, PT, R0, RZ, PT ;  /* 0x000000ff0000720c */ /* 0x001fda0003f05270 */
[----:B-1----:R-:W-:Y:S05]  /*0050*/  @P0 BRA `(.L_x_1) ;  /* 0x0000000400c00947 */ /* 0x002fea0003800000 */
[----:B------:R-:W0:Y:S01]  /*0060*/  S2UR UR5, SR_CgaCtaId ;  /* 0x00000000000579c3 */ /* 0x000e220000008800 */
[----:B------:R-:W-:Y:S01]  /*0070*/  UMOV UR4, 0x400 ;  /* 0x0000040000047882 */ /* 0x000fe20000000000 */
[----:B------:R-:W1:Y:S02]  /*0080*/  LDCU UR7, c[0x0][0x388] ;  /* 0x00007100ff0777ac */ /* 0x000e640008000800 */
[----:B-1----:R-:W-:Y:S02]  /*0090*/  UISETP.GE.AND UP0, UPT, UR7, 0x1, UPT ;  /* 0x000000010700788c */ /* 0x002fe4000bf06270 */
[----:B0-----:R-:W-:-:S09]  /*00a0*/  ULEA UR4, UR5, UR4, 0x18 ;  /* 0x0000000405047291 */ /* 0x001fd2000f8ec0ff */
[----:B------:R-:W-:Y:S01]  /*00b0*/  STS [UR4], RZ ;  /* 0x000000ffff007988 */ /* 0x000fe20008000804 */
[----:B------:R-:W-:Y:S05]  /*00c0*/  BRA.U !UP0, `(.L_x_1) ;  /* 0x0000000508a47547 */ /* 0x000fea000b800000 */
[----:B------:R-:W-:Y:S01]  /*00d0*/  UISETP.GE.U32.AND UP1, UPT, UR7, 0x10, UPT ;  /* 0x000000100700788c */ /* 0x000fe2000bf26070 */
[----:B------:R-:W-:Y:S01]  /*00e0*/  CS2R R4, SRZ ;  /* 0x0000000000047805 */ /* 0x000fe2000001ff00 */
[----:B------:R-:W-:-:S04]  /*00f0*/  ULOP3.LUT UR10, UR7, 0xf, URZ, 0xc0, !UPT ;  /* 0x0000000f070a7892 */ /* 0x000fc8000f8ec0ff */
[----:B------:R-:W-:-:S03]  /*0100*/  UISETP.NE.AND UP0, UPT, UR10, URZ, UPT ;  /* 0x000000ff0a00728c */ /* 0x000fc6000bf05270 */
[----:B------:R-:W-:Y:S08]  /*0110*/  BRA.U !UP1, `(.L_x_2) ;  /* 0x0000000109b87547 */ /* 0x000ff0000b800000 */
[----:B------:R-:W0:Y:S01]  /*0120*/  LDCU.64 UR8, c[0x0][0x380] ;  /* 0x00007000ff0877ac */ /* 0x000e220008000a00 */
[----:B------:R-:W-:Y:S01]  /*0130*/  IMAD.MOV.U32 R4, RZ, RZ, RZ ;  /* 0x000000ffff047224 */ /* 0x000fe200078e00ff */
[----:B0-----:R-:W-:Y:S02]  /*0140*/  UIADD3 UR5, UP1, UPT, UR8, 0x20, URZ ;  /* 0x0000002008057890 */ /* 0x001fe4000ff3e0ff */
[----:B------:R-:W-:Y:S02]  /*0150*/  ULOP3.LUT UR8, UR7, 0x7ffffff0, URZ, 0xc0, !UPT ;  /* 0x7ffffff007087892 */ /* 0x000fe4000f8ec0ff */
[----:B------:R-:W-:Y:S02]  /*0160*/  UIADD3.X UR6, UPT, UPT, URZ, UR9, URZ, UP1, !UPT ;  /* 0x00000009ff067290 */ /* 0x000fe40008ffe4ff */
[----:B------:R-:W-:Y:S01]  /*0170*/  IMAD.U32 R2, RZ, RZ, UR5 ;  /* 0x00000005ff027e24 */ /* 0x000fe2000f8e00ff */
[----:B------:R-:W-:Y:S02]  /*0180*/  UIADD3 UR9, UPT, UPT, -UR8, URZ, URZ ;  /* 0x000000ff08097290 */ /* 0x000fe4000fffe1ff */
[----:B------:R-:W-:-:S02]  /*0190*/  MOV R5, UR8 ;  /* 0x0000000800057c02 */ /* 0x000fc40008000f00 */
[----:B------:R-:W-:-:S08]  /*01a0*/  MOV R3, UR6 ;  /* 0x0000000600037c02 */ /* 0x000fd00008000f00 */
.L_x_3:
[----:B------:R-:W2:Y:S04]  /*01b0*/  LDG.E R13, desc[UR12][R2.64+-0x20] ;  /* 0xffffe00c020d7981 */ /* 0x000ea8000c1e1900 */
[----:B------:R-:W3:Y:S04]  /*01c0*/  LDG.E R14, desc[UR12][R2.64+-0x1c] ;  /* 0xffffe40c020e7981 */ /* 0x000ee8000c1e1900 */
[----:B------:R-:W4:Y:S04]  /*01d0*/  LDG.E R16, desc[UR12][R2.64+-0x18] ;  /* 0xffffe80c02107981 */ /* 0x000f28000c1e1900 */
[----:B------:R-:W5:Y:S04]  /*01e0*/  LDG.E R18, desc[UR12][R2.64+-0x14] ;  /* 0xffffec0c02127981 */ /* 0x000f68000c1e1900 */
        /* <DEDUP_REMOVED lines=11> */
[----:B------:R0:W5:Y:S01]  /*02a0*/  LDG.E R6, desc[UR12][R2.64+0x1c] ;  /* 0x00001c0c02067981 */ /* 0x000162000c1e1900 */
[----:B------:R-:W-:-:S04]  /*02b0*/  UIADD3 UR9, UPT, UPT, UR9, 0x10, URZ ;  /* 0x0000001009097890 */ /* 0x000fc8000fffe0ff */
[----:B------:R-:W-:Y:S01]  /*02c0*/  UISETP.NE.AND UP1, UPT, UR9, URZ, UPT ;  /* 0x000000ff0900728c */ /* 0x000fe2000bf25270 */
[----:B0-----:R-:W-:-:S05]  /*02d0*/  IADD3 R2, P0, PT, R2, 0x40, RZ ;  /* 0x0000004002027810 */ /* 0x001fca0007f1e0ff */
[----:B------:R-:W-:Y:S02]  /*02e0*/  IMAD.X R3, RZ, RZ, R3, P0 ;  /* 0x000000ffff037224 */ /* 0x000fe400000e0603 */
[----:B--2---:R-:W-:-:S04]  /*02f0*/  FADD R13, R13, R4 ;  /* 0x000000040d0d7221 */ /* 0x004fc80000000000 */
[----:B---3--:R-:W-:-:S04]  /*0300*/  FADD R13, R13, R14 ;  /* 0x0000000e0d0d7221 */ /* 0x008fc80000000000 */
[----:B----4-:R-:W-:-:S04]  /*0310*/  FADD R13, R13, R16 ;  /* 0x000000100d0d7221 */ /* 0x010fc80000000000 */
[----:B-----5:R-:W-:-:S04]  /*0320*/  FADD R13, R13, R18 ;  /* 0x000000120d0d7221 */ /* 0x020fc80000000000 */
[----:B------:R-:W-:-:S04]  /*0330*/  FADD R13, R13, R20 ;  /* 0x000000140d0d7221 */ /* 0x000fc80000000000 */
        /* <DEDUP_REMOVED lines=10> */
[----:B------:R-:W-:Y:S01]  /*03e0*/  FADD R4, R7, R6 ;  /* 0x0000000607047221 */ /* 0x000fe20000000000 */
[----:B------:R-:W-:Y:S06]  /*03f0*/  BRA.U UP1, `(.L_x_3) ;  /* 0xfffffffd016c7547 */ /* 0x000fec000b83ffff */
.L_x_2:
[----:B------:R-:W-:Y:S05]  /*0400*/  BRA.U !UP0, `(.L_x_4) ;  /* 0x0000000108d07547 */ /* 0x000fea000b800000 */
[----:B------:R-:W-:Y:S02]  /*0410*/  UISETP.GE.U32.AND UP0, UPT, UR10, 0x8, UPT ;  /* 0x000000080a00788c */ /* 0x000fe4000bf06070 */
[----:B------:R-:W-:-:S04]  /*0420*/  ULOP3.LUT UR6, UR7, 0x7, URZ, 0xc0, !UPT ;  /* 0x0000000707067892 */ /* 0x000fc8000f8ec0ff */
[----:B------:R-:W-:-:S03]  /*0430*/  UISETP.NE.AND UP1, UPT, UR6, URZ, UPT ;  /* 0x000000ff0600728c */ /* 0x000fc6000bf25270 */
[----:B------:R-:W-:Y:S08]  /*0440*/  BRA.U !UP0, `(.L_x_5) ;  /* 0x00000001084c7547 */ /* 0x000ff0000b800000 */
[----:B------:R-:W0:Y:S02]  /*0450*/  LDC.64 R2, c[0x0][0x380] ;  /* 0x0000e000ff027b82 */ /* 0x000e240000000a00 */
[----:B0-----:R-:W-:-:S05]  /*0460*/  IMAD.WIDE.U32 R2, R5, 0x4, R2 ;  /* 0x0000000405027825 */ /* 0x001fca00078e0002 */
[----:B------:R-:W2:Y:S04]  /*0470*/  LDG.E R7, desc[UR12][R2.64] ;  /* 0x0000000c02077981 */ /* 0x000ea8000c1e1900 */
[----:B------:R-:W3:Y:S04]  /*0480*/  LDG.E R6, desc[UR12][R2.64+0x4] ;  /* 0x0000040c02067981 */ /* 0x000ee8000c1e1900 */
[----:B------:R-:W4:Y:S04]  /*0490*/  LDG.E R9, desc[UR12][R2.64+0x8] ;  /* 0x0000080c02097981 */ /* 0x000f28000c1e1900 */
[----:B------:R-:W5:Y:S04]  /*04a0*/  LDG.E R11, desc[UR12][R2.64+0xc] ;  /* 0x00000c0c020b7981 */ /* 0x000f68000c1e1900 */
[----:B------:R-:W5:Y:S04]  /*04b0*/  LDG.E R13, desc[UR12][R2.64+0x10] ;  /* 0x0000100c020d7981 */ /* 0x000f68000c1e1900 */
[----:B------:R-:W5:Y:S04]  /*04c0*/  LDG.E R15, desc[UR12][R2.64+0x14] ;  /* 0x0000140c020f7981 */ /* 0x000f68000c1e1900 */
[----:B------:R-:W5:Y:S04]  /*04d0*/  LDG.E R17, desc[UR12][R2.64+0x18] ;  /* 0x0000180c02117981 */ /* 0x000f68000c1e1900 */
[----:B------:R-:W5:Y:S01]  /*04e0*/  LDG.E R19, desc[UR12][R2.64+0x1c] ;  /* 0x00001c0c02137981 */ /* 0x000f62000c1e1900 */
[----:B------:R-:W-:Y:S01]  /*04f0*/  IADD3 R5, PT, PT, R5, 0x8, RZ ;  /* 0x0000000805057810 */ /* 0x000fe20007ffe0ff */
[----:B--2---:R-:W-:-:S04]  /*0500*/  FADD R7, R4, R7 ;  /* 0x0000000704077221 */ /* 0x004fc80000000000 */
[----:B---3--:R-:W-:-:S04]  /*0510*/  FADD R6, R7, R6 ;  /* 0x0000000607067221 */ /* 0x008fc80000000000 */
[----:B----4-:R-:W-:-:S04]  /*0520*/  FADD R6, R6, R9 ;  /* 0x0000000906067221 */ /* 0x010fc80000000000 */
[----:B-----5:R-:W-:-:S04]  /*0530*/  FADD R6, R6, R11 ;  /* 0x0000000b06067221 */ /* 0x020fc80000000000 */
[----:B------:R-:W-:-:S04]  /*0540*/  FADD R6, R6, R13 ;  /* 0x0000000d06067221 */ /* 0x000fc80000000000 */
[----:B------:R-:W-:-:S04]  /*0550*/  FADD R6, R6, R15 ;  /* 0x0000000f06067221 */ /* 0x000fc80000000000 */
[----:B------:R-:W-:-:S04]  /*0560*/  FADD R6, R6, R17 ;  /* 0x0000001106067221 */ /* 0x000fc80000000000 */
[----:B------:R-:W-:-:S07]  /*0570*/  FADD R4, R6, R19 ;  /* 0x0000001306047221 */ /* 0x000fce0000000000 */
.L_x_5:
        /* <DEDUP_REMOVED lines=10> */
[----:B------:R-:W5:Y:S01]  /*0620*/  LDG.E R11, desc[UR12][R2.64+0xc] ;  /* 0x00000c0c020b7981 */ /* 0x000f62000c1e1900 */
[----:B------:R-:W-:-:S02]  /*0630*/  VIADD R5, R5, 0x4 ;  /* 0x0000000405057836 */ /* 0x000fc40000000000 */
[----:B--2---:R-:W-:-:S04]  /*0640*/  FADD R7, R4, R7 ;  /* 0x0000000704077221 */ /* 0x004fc80000000000 */
[----:B---3--:R-:W-:-:S04]  /*0650*/  FADD R6, R7, R6 ;  /* 0x0000000607067221 */ /* 0x008fc80000000000 */
[----:B----4-:R-:W-:-:S04]  /*0660*/  FADD R6, R6, R9 ;  /* 0x0000000906067221 */ /* 0x010fc80000000000 */
[----:B-----5:R-:W-:-:S07]  /*0670*/  FADD R4, R6, R11 ;  /* 0x0000000b06047221 */ /* 0x020fce0000000000 */
.L_x_6:
[----:B------:R-:W-:Y:S05]  /*0680*/  BRA.U !UP1, `(.L_x_4) ;  /* 0x0000000109307547 */ /* 0x000fea000b800000 */
[----:B------:R-:W0:Y:S01]  /*0690*/  LDC.64 R2, c[0x0][0x380] ;  /* 0x0000e000ff027b82 */ /* 0x000e220000000a00 */
[----:B------:R-:W-:Y:S01]  /*06a0*/  UIADD3 UR5, UPT, UPT, -UR5, URZ, URZ ;  /* 0x000000ff05057290 */ /* 0x000fe2000fffe1ff */
[----:B0-----:R-:W-:-:S05]  /*06b0*/  IMAD.WIDE.U32 R2, R5, 0x4, R2 ;  /* 0x0000000405027825 */ /* 0x001fca00078e0002 */
[----:B------:R-:W-:-:S07]  /*06c0*/  MOV R5, R3 ;  /* 0x0000000300057202 */ /* 0x000fce0000000f00 */
.L_x_7:
[----:B------:R-:W-:-:S06]  /*06d0*/  IMAD.MOV.U32 R3, RZ, RZ, R5 ;  /* 0x000000ffff037224 */ /* 0x000fcc00078e0005 */
[----:B------:R0:W2:Y:S01]  /*06e0*/  LDG.E R3, desc[UR12][R2.64] ;  /* 0x0000000c02037981 */ /* 0x0000a2000c1e1900 */
[----:B------:R-:W-:-:S04]  /*06f0*/  UIADD3 UR5, UPT, UPT, UR5, 0x1, URZ ;  /* 0x0000000105057890 */ /* 0x000fc8000fffe0ff */
[----:B------:R-:W-:Y:S01]  /*0700*/  UISETP.NE.AND UP0, UPT, UR5, URZ, UPT ;  /* 0x000000ff0500728c */ /* 0x000fe2000bf05270 */
[----:B0-----:R-:W-:-:S04]  /*0710*/  IADD3 R2, P0, PT, R2, 0x4, RZ ;  /* 0x0000000402027810 */ /* 0x001fc80007f1e0ff */
[----:B------:R-:W-:Y:S01]  /*0720*/  IADD3.X R5, PT, PT, RZ, R5, RZ, P0, !PT ;  /* 0x00000005ff057210 */ /* 0x000fe200007fe4ff */
[----:B--2---:R-:W-:-:S03]  /*0730*/  FADD R4, R3, R4 ;  /* 0x0000000403047221 */ /* 0x004fc60000000000 */
[----:B------:R-:W-:Y:S05]  /*0740*/  BRA.U UP0, `(.L_x_7) ;  /* 0xfffffffd00e07547 */ /* 0x000fea000b83ffff */
.L_x_4:
[----:B------:R0:W-:Y:S02]  /*0750*/  STS [UR4], R4 ;  /* 0x00000004ff007988 */ /* 0x0001e40008000804 */
.L_x_1:
[----:B------:R-:W-:Y:S05]  /*0760*/  BSYNC.RECONVERGENT B0 ;  /* 0x0000000000007941 */ /* 0x000fea0003800200 */
.L_x_0:
[----:B------:R-:W1:Y:S08]  /*0770*/  S2UR UR5, SR_CgaCtaId ;  /* 0x00000000000579c3 */ /* 0x000e700000008800 */
[----:B------:R-:W-:Y:S06]  /*0780*/  BAR.SYNC.DEFER_BLOCKING 0x0 ;  /* 0x0000000000007b1d */ /* 0x000fec0000010000 */
[----:B------:R-:W-:-:S02]  /*0790*/  UMOV UR4, 0x400 ;  /* 0x0000040000047882 */ /* 0x000fc40000000000 */
[----:B-1----:R-:W-:-:S09]  /*07a0*/  ULEA UR4, UR5, UR4, 0x18 ;  /* 0x0000000405047291 */ /* 0x002fd2000f8ec0ff */
[----:B------:R-:W1:Y:S02]  /*07b0*/  LDS R3, [UR4] ;  /* 0x00000004ff037984 */ /* 0x000e640008000800 */
[----:B------:R-:W2:Y:S01]  /*07c0*/  LDCU UR4, c[0x0][0x388] ;  /* 0x00007100ff0477ac */ /* 0x000ea20008000800 */
[----:B-1----:R-:W-:-:S04]  /*07d0*/  FSETP.GT.AND P0, PT, R3, RZ, PT ;  /* 0x000000ff0300720b */ /* 0x002fc80003f04000 */
[----:B--2---:R-:W-:-:S13]  /*07e0*/  ISETP.GE.OR P0, PT, R0, UR4, !P0 ;  /* 0x0000000400007c0c */ /* 0x004fda000c706670 */
[----:B------:R-:W-:Y:S05]  /*07f0*/  @P0 EXIT ;  /* 0x000000000000094d */ /* 0x000fea0003800000 */
[----:B0-----:R-:W0:Y:S02]  /*0800*/  LDC.64 R4, c[0x0][0x380] ;  /* 0x0000e000ff047b82 */ /* 0x001e240000000a00 */
[----:B0-----:R-:W-:-:S05]  /*0810*/  IMAD.WIDE.U32 R4, R0, 0x4, R4 ;  /* 0x0000000400047825 */ /* 0x001fca00078e0004 */
[----:B------:R-:W2:Y:S01]  /*0820*/  LDG.E R0, desc[UR12][R4.64] ;  /* 0x0000000c04007981 */ /* 0x000ea2000c1e1900 */
[----:B------:R-:W0:Y:S01]  /*0830*/  MUFU.RCP R2, R3 ;  /* 0x0000000300027308 */ /* 0x000e220000001000 */
[----:B------:R-:W-:Y:S01]  /*0840*/  BSSY.RECONVERGENT B0, `(.L_x_8) ;  /* 0x000000b000007945 */ /* 0x000fe20003800200 */
[----:B0-----:R-:W-:-:S04]  /*0850*/  FFMA R7, -R3, R2, 1 ;  /* 0x3f80000003077423 */ /* 0x001fc80000000102 */
[----:B------:R-:W-:Y:S02]  /*0860*/  FFMA R7, R2, R7, R2 ;  /* 0x0000000702077223 */ /* 0x000fe40000000002 */
[----:B--2---:R-:W0:Y:S02]  /*0870*/  FCHK P0, R0, R3 ;  /* 0x0000000300007302 */ /* 0x004e240000000000 */
[----:B------:R-:W-:-:S04]  /*0880*/  FFMA R2, R0, R7, RZ ;  /* 0x0000000700027223 */ /* 0x000fc800000000ff */
[----:B------:R-:W-:-:S04]  /*0890*/  FFMA R6, -R3, R2, R0 ;  /* 0x0000000203067223 */ /* 0x000fc80000000100 */
[----:B------:R-:W-:Y:S01]  /*08a0*/  FFMA R7, R7, R6, R2 ;  /* 0x0000000607077223 */ /* 0x000fe20000000002 */
[----:B0-----:R-:W-:Y:S06]  /*08b0*/  @!P0 BRA `(.L_x_9) ;  /* 0x00000000000c8947 */ /* 0x001fec0003800000 */
[----:B------:R-:W-:-:S07]  /*08c0*/  MOV R2, 0x8e0 ;  /* 0x000008e000027802 */ /* 0x000fce0000000f00 */
[----:B------:R-:W-:Y:S05]  /*08d0*/  CALL.REL.NOINC `($__internal_0_$__cuda_sm3x_div_rn_noftz_f32_slowpath) ;  /* 0x0000000000107944 */ /* 0x000fea0003c00000 */
[----:B------:R-:W-:-:S07]  /*08e0*/  IMAD.MOV.U32 R7, RZ, RZ, R0 ;  /* 0x000000ffff077224 */ /* 0x000fce00078e0000 */
.L_x_9:
[----:B------:R-:W-:Y:S05]  /*08f0*/  BSYNC.RECONVERGENT B0 ;  /* 0x0000000000007941 */ /* 0x000fea0003800200 */
.L_x_8:
[----:B------:R-:W-:Y:S01]  /*0900*/  STG.E desc[UR12][R4.64], R7 ;  /* 0x0000000704007986 */ /* 0x000fe2000c10190c */
[----:B------:R-:W-:Y:S05]  /*0910*/  EXIT ;  /* 0x000000000000794d */ /* 0x000fea0003800000 */
        .weak           $__internal_0_$__cuda_sm3x_div_rn_noftz_f32_slowpath
        .type           $__internal_0_$__cuda_sm3x_div_rn_noftz_f32_slowpath,@function
        .size           $__internal_0_$__cuda_sm3x_div_rn_noftz_f32_slowpath,(.L_x_68 - $__internal_0_$__cuda_sm3x_div_rn_noftz_f32_slowpath)
$__internal_0_$__cuda_sm3x_div_rn_noftz_f32_slowpath:
[--C-:B------:R-:W-:Y:S01]  /*0920*/  SHF.R.U32.HI R7, RZ, 0x17, R3.reuse ;  /* 0x00000017ff077819 */ /* 0x100fe20000011603 */
[----:B------:R-:W-:Y:S01]  /*0930*/  BSSY.RECONVERGENT B1, `(.L_x_10) ;  /* 0x0000064000017945 */ /* 0x000fe20003800200 */
[----:B------:R-:W-:Y:S01]  /*0940*/  SHF.R.U32.HI R6, RZ, 0x17, R0 ;  /* 0x00000017ff067819 */ /* 0x000fe20000011600 */
[----:B------:R-:W-:Y:S01]  /*0950*/  IMAD.MOV.U32 R9, RZ, RZ, R3 ;  /* 0x000000ffff097224 */ /* 0x000fe200078e0003 */
[----:B------:R-:W-:Y:S02]  /*0960*/  LOP3.LUT R7, R7, 0xff, RZ, 0xc0, !PT ;  /* 0x000000ff07077812 */ /* 0x000fe400078ec0ff */
[----:B------:R-:W-:Y:S02]  /*0970*/  LOP3.LUT R6, R6, 0xff, RZ, 0xc0, !PT ;  /* 0x000000ff06067812 */ /* 0x000fe400078ec0ff */
[----:B------:R-:W-:Y:S02]  /*0980*/  IADD3 R12, PT, PT, R7, -0x1, RZ ;  /* 0xffffffff070c7810 */ /* 0x000fe40007ffe0ff */
[----:B------:R-:W-:Y:S01]  /*0990*/  MOV R8, R0 ;  /* 0x0000000000087202 */ /* 0x000fe20000000f00 */
[----:B------:R-:W-:Y:S01]  /*09a0*/  VIADD R11, R6, 0xffffffff ;  /* 0xffffffff060b7836 */ /* 0x000fe20000000000 */
[----:B------:R-:W-:-:S04]  /*09b0*/  ISETP.GT.U32.AND P0, PT, R12, 0xfd, PT ;  /* 0x000000fd0c00780c */ /* 0x000fc80003f04070 */
[----:B------:R-:W-:-:S13]  /*09c0*/  ISETP.GT.U32.OR P0, PT, R11, 0xfd, P0 ;  /* 0x000000fd0b00780c */ /* 0x000fda0000704470 */
[----:B------:R-:W-:Y:S01]  /*09d0*/  @!P0 MOV R10, RZ ;  /* 0x000000ff000a8202 */ /* 0x000fe20000000f00 */
[----:B------:R-:W-:Y:S06]  /*09e0*/  @!P0 BRA `(.L_x_11) ;  /* 0x00000000005c8947 */ /* 0x000fec0003800000 */
[----:B------:R-:W-:Y:S02]  /*09f0*/  FSETP.GTU.FTZ.AND P0, PT, |R0|, +INF , PT ;  /* 0x7f8000000000780b */ /* 0x000fe40003f1c200 */
[----:B------:R-:W-:-:S04]  /*0a00*/  FSETP.GTU.FTZ.AND P1, PT, |R3|, +INF , PT ;  /* 0x7f8000000300780b */ /* 0x000fc80003f3c200 */
[----:B------:R-:W-:-:S13]  /*0a10*/  PLOP3.LUT P0, PT, P0, P1, PT, 0xf8, 0x8f ;  /* 0x00000000008f781c */ /* 0x000fda0000703f70 */
[----:B------:R-:W-:Y:S05]  /*0a20*/  @P0 BRA `(.L_x_12) ;  /* 0x00000004004c0947 */ /* 0x000fea0003800000 */
[----:B------:R-:W-:-:S13]  /*0a30*/  LOP3.LUT P0, RZ, R9, 0x7fffffff, R8, 0xc8, !PT ;  /* 0x7fffffff09ff7812 */ /* 0x000fda000780c808 */
[----:B------:R-:W-:Y:S05]  /*0a40*/  @!P0 BRA `(.L_x_13) ;  /* 0x00000004003c8947 */ /* 0x000fea0003800000 */
[C---:B------:R-:W-:Y:S02]  /*0a50*/  FSETP.NEU.FTZ.AND P2, PT, |R0|.reuse, +INF , PT ;  /* 0x7f8000000000780b */ /* 0x040fe40003f5d200 */
[----:B------:R-:W-:Y:S02]  /*0a60*/  FSETP.NEU.FTZ.AND P1, PT, |R3|, +INF , PT ;  /* 0x7f8000000300780b */ /* 0x000fe40003f3d200 */
[----:B------:R-:W-:-:S11]  /*0a70*/  FSETP.NEU.FTZ.AND P0, PT, |R0|, +INF , PT ;  /* 0x7f8000000000780b */ /* 0x000fd60003f1d200 */
[----:B------:R-:W-:Y:S05]  /*0a80*/  @!P1 BRA !P2, `(.L_x_13) ;  /* 0x00000004002c9947 */ /* 0x000fea0005000000 */
[----:B------:R-:W-:-:S04]  /*0a90*/  LOP3.LUT P2, RZ, R8, 0x7fffffff, RZ, 0xc0, !PT ;  /* 0x7fffffff08ff7812 */ /* 0x000fc8000784c0ff */
[----:B------:R-:W-:-:S13]  /*0aa0*/  PLOP3.LUT P1, PT, P1, P2, PT, 0x2f, 0xf2 ;  /* 0x0000000000f2781c */ /* 0x000fda0000f24577 */
[----:B------:R-:W-:Y:S05]  /*0ab0*/  @P1 BRA `(.L_x_14) ;  /* 0x0000000400181947 */ /* 0x000fea0003800000 */
[----:B------:R-:W-:-:S04]  /*0ac0*/  LOP3.LUT P1, RZ, R9, 0x7fffffff, RZ, 0xc0, !PT ;  /* 0x7fffffff09ff7812 */ /* 0x000fc8000782c0ff */
[----:B------:R-:W-:-:S13]  /*0ad0*/  PLOP3.LUT P0, PT, P0, P1, PT, 0x2f, 0xf2 ;  /* 0x0000000000f2781c */ /* 0x000fda0000702577 */
[----:B------:R-:W-:Y:S05]  /*0ae0*/  @P0 BRA `(.L_x_15) ;  /* 0x0000000400000947 */ /* 0x000fea0003800000 */
[----:B------:R-:W-:Y:S02]  /*0af0*/  ISETP.GE.AND P0, PT, R11, RZ, PT ;  /* 0x000000ff0b00720c */ /* 0x000fe40003f06270 */
[----:B------:R-:W-:-:S11]  /*0b00*/  ISETP.GE.AND P1, PT, R12, RZ, PT ;  /* 0x000000ff0c00720c */ /* 0x000fd60003f26270 */
[----:B------:R-:W-:Y:S01]  /*0b10*/  @P0 IMAD.MOV.U32 R10, RZ, RZ, RZ ;  /* 0x000000ffff0a0224 */ /* 0x000fe200078e00ff */
[----:B------:R-:W-:Y:S01]  /*0b20*/  @!P0 MOV R10, 0xffffffc0 ;  /* 0xffffffc0000a8802 */ /* 0x000fe20000000f00 */
[----:B------:R-:W-:Y:S01]  /*0b30*/  @!P0 FFMA R8, R0, 1.84467440737095516160e+19, RZ ;  /* 0x5f80000000088823 */ /* 0x000fe200000000ff */
[----:B------:R-:W-:-:S03]  /*0b40*/  @!P1 FFMA R9, R3, 1.84467440737095516160e+19, RZ ;  /* 0x5f80000003099823 */ /* 0x000fc600000000ff */
[----:B------:R-:W-:-:S07]  /*0b50*/  @!P1 VIADD R10, R10, 0x40 ;  /* 0x000000400a0a9836 */ /* 0x000fce0000000000 */
.L_x_11:
[----:B------:R-:W-:Y:S01]  /*0b60*/  LEA R0, R7, 0xc0800000, 0x17 ;  /* 0xc080000007007811 */ /* 0x000fe200078eb8ff */
[----:B------:R-:W-:Y:S01]  /*0b70*/  VIADD R6, R6, 0xffffff81 ;  /* 0xffffff8106067836 */ /* 0x000fe20000000000 */
[----:B------:R-:W-:Y:S02]  /*0b80*/  BSSY.RECONVERGENT B2, `(.L_x_16) ;  /* 0x0000035000027945 */ /* 0x000fe40003800200 */
[----:B------:R-:W-:Y:S01]  /*0b90*/  IADD3 R9, PT, PT, -R0, R9, RZ ;  /* 0x0000000900097210 */ /* 0x000fe20007ffe1ff */
[C---:B------:R-:W-:Y:S01]  /*0ba0*/  IMAD R0, R6.reuse, -0x800000, R8 ;  /* 0xff80000006007824 */ /* 0x040fe200078e0208 */
[----:B------:R-:W-:Y:S02]  /*0bb0*/  IADD3 R7, PT, PT, R6, 0x7f, -R7 ;  /* 0x0000007f06077810 */ /* 0x000fe40007ffe807 */
[----:B------:R-:W0:Y:S01]  /*0bc0*/  MUFU.RCP R3, R9 ;  /* 0x0000000900037308 */ /* 0x000e220000001000 */
[----:B------:R-:W-:Y:S01]  /*0bd0*/  FADD.FTZ R11, -R9, -RZ ;  /* 0x800000ff090b7221 */ /* 0x000fe20000010100 */
[----:B------:R-:W-:-:S03]  /*0be0*/  IADD3 R7, PT, PT, R7, R10, RZ ;  /* 0x0000000a07077210 */ /* 0x000fc60007ffe0ff */
[----:B0-----:R-:W-:-:S04]  /*0bf0*/  FFMA R12, R3, R11, 1 ;  /* 0x3f800000030c7423 */ /* 0x001fc8000000000b */
[----:B------:R-:W-:-:S04]  /*0c00*/  FFMA R12, R3, R12, R3 ;  /* 0x0000000c030c7223 */ /* 0x000fc80000000003 */
[----:B------:R-:W-:-:S04]  /*0c10*/  FFMA R3, R0, R12, RZ ;  /* 0x0000000c00037223 */ /* 0x000fc800000000ff */
[----:B------:R-:W-:-:S04]  /*0c20*/  FFMA R8, R11, R3, R0 ;  /* 0x000000030b087223 */ /* 0x000fc80000000000 */
[----:B------:R-:W-:-:S04]  /*0c30*/  FFMA R13, R12, R8, R3 ;  /* 0x000000080c0d7223 */ /* 0x000fc80000000003 */
[----:B------:R-:W-:-:S04]  /*0c40*/  FFMA R8, R11, R13, R0 ;  /* 0x0000000d0b087223 */ /* 0x000fc80000000000 */
[----:B------:R-:W-:-:S05]  /*0c50*/  FFMA R0, R12, R8, R13 ;  /* 0x000000080c007223 */ /* 0x000fca000000000d */
[----:B------:R-:W-:-:S04]  /*0c60*/  SHF.R.U32.HI R3, RZ, 0x17, R0 ;  /* 0x00000017ff037819 */ /* 0x000fc80000011600 */
[----:B------:R-:W-:-:S05]  /*0c70*/  LOP3.LUT R3, R3, 0xff, RZ, 0xc0, !PT ;  /* 0x000000ff03037812 */ /* 0x000fca00078ec0ff */
[----:B------:R-:W-:-:S05]  /*0c80*/  IMAD.IADD R9, R3, 0x1, R7 ;  /* 0x0000000103097824 */ /* 0x000fca00078e0207 */
[----:B------:R-:W-:-:S04]  /*0c90*/  IADD3 R3, PT, PT, R9, -0x1, RZ ;  /* 0xffffffff09037810 */ /* 0x000fc80007ffe0ff */
[----:B------:R-:W-:-:S13]  /*0ca0*/  ISETP.GE.U32.AND P0, PT, R3, 0xfe, PT ;  /* 0x000000fe0300780c */ /* 0x000fda0003f06070 */
[----:B------:R-:W-:Y:S05]  /*0cb0*/  @!P0 BRA `(.L_x_17) ;  /* 0x0000000000808947 */ /* 0x000fea0003800000 */
[----:B------:R-:W-:-:S13]  /*0cc0*/  ISETP.GT.AND P0, PT, R9, 0xfe, PT ;  /* 0x000000fe0900780c */ /* 0x000fda0003f04270 */
[----:B------:R-:W-:Y:S05]  /*0cd0*/  @P0 BRA `(.L_x_18) ;  /* 0x00000000006c0947 */ /* 0x000fea0003800000 */
[----:B------:R-:W-:-:S13]  /*0ce0*/  ISETP.GE.AND P0, PT, R9, 0x1, PT ;  /* 0x000000010900780c */ /* 0x000fda0003f06270 */
[----:B------:R-:W-:Y:S05]  /*0cf0*/  @P0 BRA `(.L_x_19) ;  /* 0x0000000000740947 */ /* 0x000fea0003800000 */
[----:B------:R-:W-:Y:S02]  /*0d00*/  ISETP.GE.AND P0, PT, R9, -0x18, PT ;  /* 0xffffffe80900780c */ /* 0x000fe40003f06270 */
[----:B------:R-:W-:-:S11]  /*0d10*/  LOP3.LUT R0, R0, 0x80000000, RZ, 0xc0, !PT ;  /* 0x8000000000007812 */ /* 0x000fd600078ec0ff */
[----:B------:R-:W-:Y:S05]  /*0d20*/  @!P0 BRA `(.L_x_19) ;  /* 0x0000000000688947 */ /* 0x000fea0003800000 */
[CCC-:B------:R-:W-:Y:S01]  /*0d30*/  FFMA.RZ R3, R12.reuse, R8.reuse, R13.reuse ;  /* 0x000000080c037223 */ /* 0x1c0fe2000000c00d */
[CCC-:B------:R-:W-:Y:S01]  /*0d40*/  FFMA.RM R6, R12.reuse, R8.reuse, R13.reuse ;  /* 0x000000080c067223 */ /* 0x1c0fe2000000400d */
[C---:B------:R-:W-:Y:S02]  /*0d50*/  ISETP.NE.AND P2, PT, R9.reuse, RZ, PT ;  /* 0x000000ff0900720c */ /* 0x040fe40003f45270 */
[----:B------:R-:W-:Y:S02]  /*0d60*/  ISETP.NE.AND P1, PT, R9, RZ, PT ;  /* 0x000000ff0900720c */ /* 0x000fe40003f25270 */
[----:B------:R-:W-:Y:S01]  /*0d70*/  LOP3.LUT R7, R3, 0x7fffff, RZ, 0xc0, !PT ;  /* 0x007fffff03077812 */ /* 0x000fe200078ec0ff */
[----:B------:R-:W-:Y:S01]  /*0d80*/  FFMA.RP R3, R12, R8, R13 ;  /* 0x000000080c037223 */ /* 0x000fe2000000800d */
[C---:B------:R-:W-:Y:S01]  /*0d90*/  VIADD R8, R9.reuse, 0x20 ;  /* 0x0000002009087836 */ /* 0x040fe20000000000 */
[----:B------:R-:W-:Y:S02]  /*0da0*/  IADD3 R9, PT, PT, -R9, RZ, RZ ;  /* 0x000000ff09097210 */ /* 0x000fe40007ffe1ff */
[----:B------:R-:W-:-:S02]  /*0db0*/  LOP3.LUT R7, R7, 0x800000, RZ, 0xfc, !PT ;  /* 0x0080000007077812 */ /* 0x000fc400078efcff */
[----:B------:R-:W-:Y:S02]  /*0dc0*/  FSETP.NEU.FTZ.AND P0, PT, R3, R6, PT ;  /* 0x000000060300720b */ /* 0x000fe40003f1d000 */
[----:B------:R-:W-:Y:S02]  /*0dd0*/  SHF.L.U32 R8, R7, R8, RZ ;  /* 0x0000000807087219 */ /* 0x000fe400000006ff */
[----:B------:R-:W-:Y:S02]  /*0de0*/  SEL R6, R9, RZ, P2 ;  /* 0x000000ff09067207 */ /* 0x000fe40001000000 */
[----:B------:R-:W-:Y:S02]  /*0df0*/  ISETP.NE.AND P1, PT, R8, RZ, P1 ;  /* 0x000000ff0800720c */ /* 0x000fe40000f25270 */
[----:B------:R-:W-:Y:S02]  /*0e00*/  SHF.R.U32.HI R6, RZ, R6, R7 ;  /* 0x00000006ff067219 */ /* 0x000fe40000011607 */
[----:B------:R-:W-:-:S02]  /*0e10*/  PLOP3.LUT P0, PT, P0, P1, PT, 0xf8, 0x8f ;  /* 0x00000000008f781c */ /* 0x000fc40000703f70 */
[----:B------:R-:W-:Y:S02]  /*0e20*/  SHF.R.U32.HI R8, RZ, 0x1, R6 ;  /* 0x00000001ff087819 */ /* 0x000fe40000011606 */
[----:B------:R-:W-:-:S04]  /*0e30*/  SEL R3, RZ, 0x1, !P0 ;  /* 0x00000001ff037807 */ /* 0x000fc80004000000 */
[----:B------:R-:W-:-:S04]  /*0e40*/  LOP3.LUT R3, R3, 0x1, R8, 0xf8, !PT ;  /* 0x0000000103037812 */ /* 0x000fc800078ef808 */
[----:B------:R-:W-:-:S05]  /*0e50*/  LOP3.LUT R3, R3, R6, RZ, 0xc0, !PT ;  /* 0x0000000603037212 */ /* 0x000fca00078ec0ff */
[----:B------:R-:W-:-:S05]  /*0e60*/  IMAD.IADD R3, R8, 0x1, R3 ;  /* 0x0000000108037824 */ /* 0x000fca00078e0203 */
[----:B------:R-:W-:Y:S01]  /*0e70*/  LOP3.LUT R0, R3, R0, RZ, 0xfc, !PT ;  /* 0x0000000003007212 */ /* 0x000fe200078efcff */
[----:B------:R-:W-:Y:S06]  /*0e80*/  BRA `(.L_x_19) ;  /* 0x0000000000107947 */ /* 0x000fec0003800000 */
.L_x_18:
[----:B------:R-:W-:-:S04]  /*0e90*/  LOP3.LUT R0, R0, 0x80000000, RZ, 0xc0, !PT ;  /* 0x8000000000007812 */ /* 0x000fc800078ec0ff */
[----:B------:R-:W-:Y:S01]  /*0ea0*/  LOP3.LUT R0, R0, 0x7f800000, RZ, 0xfc, !PT ;  /* 0x7f80000000007812 */ /* 0x000fe200078efcff */
[----:B------:R-:W-:Y:S06]  /*0eb0*/  BRA `(.L_x_19) ;  /* 0x0000000000047947 */ /* 0x000fec0003800000 */
.L_x_17:
[----:B------:R-:W-:-:S07]  /*0ec0*/  LEA R0, R7, R0, 0x17 ;  /* 0x0000000007007211 */ /* 0x000fce00078eb8ff */
.L_x_19:
[----:B------:R-:W-:Y:S05]  /*0ed0*/  BSYNC.RECONVERGENT B2 ;  /* 0x0000000000027941 */ /* 0x000fea0003800200 */
.L_x_16:
[----:B------:R-:W-:Y:S05]  /*0ee0*/  BRA `(.L_x_20) ;  /* 0x0000000000207947 */ /* 0x000fea0003800000 */
.L_x_15:
[----:B------:R-:W-:-:S04]  /*0ef0*/  LOP3.LUT R0, R9, 0x80000000, R8, 0x48, !PT ;  /* 0x8000000009007812 */ /* 0x000fc800078e4808 */
[----:B------:R-:W-:Y:S01]  /*0f00*/  LOP3.LUT R0, R0, 0x7f800000, RZ, 0xfc, !PT ;  /* 0x7f80000000007812 */ /* 0x000fe200078efcff */
[----:B------:R-:W-:Y:S06]  /*0f10*/  BRA `(.L_x_20) ;  /* 0x0000000000147947 */ /* 0x000fec0003800000 */
.L_x_14:
[----:B------:R-:W-:Y:S01]  /*0f20*/  LOP3.LUT R0, R9, 0x80000000, R8, 0x48, !PT ;  /* 0x8000000009007812 */ /* 0x000fe200078e4808 */
[----:B------:R-:W-:Y:S06]  /*0f30*/  BRA `(.L_x_20) ;  /* 0x00000000000c7947 */ /* 0x000fec0003800000 */
.L_x_13:
[----:B------:R-:W0:Y:S01]  /*0f40*/  MUFU.RSQ R0, -QNAN ;  /* 0xffc0000000007908 */ /* 0x000e220000001400 */
[----:B------:R-:W-:Y:S05]  /*0f50*/  BRA `(.L_x_20) ;  /* 0x0000000000047947 */ /* 0x000fea0003800000 */
.L_x_12:
[----:B------:R-:W-:-:S07]  /*0f60*/  FADD.FTZ R0, R0, R3 ;  /* 0x0000000300007221 */ /* 0x000fce0000010000 */
.L_x_20:
[----:B------:R-:W-:Y:S05]  /*0f70*/  BSYNC.RECONVERGENT B1 ;  /* 0x0000000000017941 */ /* 0x000fea0003800200 */
.L_x_10:
[----:B------:R-:W-:-:S04]  /*0f80*/  IMAD.MOV.U32 R3, RZ, RZ, 0x0 ;  /* 0x00000000ff037424 */ /* 0x000fc800078e00ff */
[----:B0-----:R-:W-:Y:S05]  /*0f90*/  RET.REL.NODEC R2 `(normalize_weights) ;  /* 0xfffffff002187950 */ /* 0x001fea0003c3ffff */
.L_x_21:
[----:B------:R-:W-:-:S00]  /*0fa0*/  BRA `(.L_x_21) ;  /* 0xfffffffc00fc7947 */ /* 0x000fc0000383ffff */
[----:B------:R-:W-:-:S00]  /*0fb0*/  NOP ;  /* 0x0000000000007918 */ /* 0x000fc00000000000 */
        /* <DEDUP_REMOVED lines=12> */
.L_x_68:


//--------------------- .text.update_weights_momentum --------------------------
	.section	.text.update_weights_momentum,"ax",@progbits
	.align	128
        .global         update_weights_momentum
        .type           update_weights_momentum,@function
        .size           update_weights_momentum,(.L_x_73 - update_weights_momentum)
        .other          update_weights_momentum,@"STO_CUDA_ENTRY STV_DEFAULT"
update_weights_momentum:
.text.update_weights_momentum:
[----:B------:R-:W-:Y:S01]  /*0000*/  LDC R1, c[0x0][0x37c] ;  /* 0x0000df00ff017b82 */ /* 0x000fe20000000800 */
[----:B------:R-:W0:Y:S02]  /*0010*/  S2R R11, SR_TID.X ;  /* 0x00000000000b7919 */ /* 0x000e240000002100 */
[----:B0-----:R-:W-:-:S13]  /*0020*/  ISETP.GT.U32.AND P0, PT, R11, 0x7, PT ;  /* 0x000000070b00780c */ /* 0x001fda0003f04070 */
[----:B------:R-:W-:Y:S05]  /*0030*/  @P0 EXIT ;  /* 0x000000000000094d */ /* 0x000fea0003800000 */
[----:B------:R-:W0:Y:S01]  /*0040*/  LDC.64 R4, c[0x0][0x388] ;  /* 0x0000e200ff047b82 */ /* 0x000e220000000a00 */
[----:B------:R-:W1:Y:S01]  /*0050*/  LDCU.64 UR4, c[0x0][0x358] ;  /* 0x00006b00ff0477ac */ /* 0x000e620008000a00 */
[----:B------:R-:W2:Y:S06]  /*0060*/  LDCU.64 UR6, c[0x0][0x398] ;  /* 0x00007300ff0677ac */ /* 0x000eac0008000a00 */
[----:B------:R-:W3:Y:S08]  /*0070*/  LDC.64 R2, c[0x0][0x390] ;  /* 0x0000e400ff027b82 */ /* 0x000ef00000000a00 */
[----:B------:R-:W4:Y:S01]  /*0080*/  LDC.64 R6, c[0x0][0x380] ;  /* 0x0000e000ff067b82 */ /* 0x000f220000000a00 */
[----:B0-----:R-:W-:-:S05]  /*0090*/  IMAD.WIDE.U32 R4, R11, 0x4, R4 ;  /* 0x000000040b047825 */ /* 0x001fca00078e0004 */
[----:B-1----:R-:W2:Y:S01]  /*00a0*/  LDG.E R0, desc[UR4][R4.64] ;  /* 0x0000000404007981 */ /* 0x002ea2000c1e1900 */
[----:B---3--:R-:W-:-:S06]  /*00b0*/  IMAD.WIDE.U32 R2, R11, 0x4, R2 ;  /* 0x000000040b027825 */ /* 0x008fcc00078e0002 */
[----:B------:R-:W3:Y:S01]  /*00c0*/  LDG.E.CONSTANT R2, desc[UR4][R2.64] ;  /* 0x0000000402027981 */ /* 0x000ee2000c1e9900 */
[----:B----4-:R-:W-:-:S04]  /*00d0*/  IMAD.WIDE.U32 R6, R11, 0x4, R6 ;  /* 0x000000040b067825 */ /* 0x010fc800078e0006 */
[----:B--2---:R-:W-:-:S04]  /*00e0*/  FMUL R9, R0, UR7 ;  /* 0x0000000700097c20 */ /* 0x004fc80008400000 */
[----:B---3--:R-:W-:Y:S01]  /*00f0*/  FFMA R9, R2, UR6, R9 ;  /* 0x0000000602097c23 */ /* 0x008fe20008000009 */
[----:B------:R-:W0:Y:S04]  /*0100*/  LDCU.64 UR6, c[0x0][0x3a0] ;  /* 0x00007400ff0677ac */ /* 0x000e280008000a00 */
[----:B------:R-:W-:Y:S04]  /*0110*/  STG.E desc[UR4][R4.64], R9 ;  /* 0x0000000904007986 */ /* 0x000fe8000c101904 */
[----:B------:R-:W2:Y:S02]  /*0120*/  LDG.E R0, desc[UR4][R6.64] ;  /* 0x0000000406007981 */ /* 0x000ea4000c1e1900 */
[----:B--2---:R-:W-:-:S05]  /*0130*/  FADD R0, R9, R0 ;  /* 0x0000000009007221 */ /* 0x004fca0000000000 */
[----:B0-----:R-:W-:-:S04]  /*0140*/  FMNMX R0, R0, UR6, !PT ;  /* 0x0000000600007c09 */ /* 0x001fc8000f800000 */
[----:B------:R-:W-:-:S05]  /*0150*/  FMNMX R3, R0, UR7, PT ;  /* 0x0000000700037c09 */ /* 0x000fca000b800000 */
[----:B------:R-:W-:Y:S01]  /*0160*/  STG.E desc[UR4][R6.64], R3 ;  /* 0x0000000306007986 */ /* 0x000fe2000c101904 */
[----:B------:R-:W-:Y:S05]  /*0170*/  EXIT ;  /* 0x000000000000794d */ /* 0x000fea0003800000 */
.L_x_22:
        /* <DEDUP_REMOVED lines=16> */
.L_x_73:


//--------------------- .text.compute_batch_statistics --------------------------
	.section	.text.compute_batch_statistics,"ax",@progbits
	.align	128
        .global         compute_batch_statistics
        .type           compute_batch_statistics,@function
        .size           compute_batch_statistics,(.L_x_70 - compute_batch_statistics)
        .other          compute_batch_statistics,@"STO_CUDA_ENTRY STV_DEFAULT"
compute_batch_statistics:
.text.compute_batch_statistics:
[----:B------:R-:W-:Y:S01]  /*0000*/  LDC R1, c[0x0][0x37c] ;  /* 0x0000df00ff017b82 */ /* 0x000fe20000000800 */
[----:B------:R-:W0:Y:S01]  /*0010*/  S2R R11, SR_TID.X ;  /* 0x00000000000b7919 */ /* 0x000e220000002100 */
[----:B------:R-:W0:Y:S06]  /*0020*/  LDCU UR11, c[0x0][0x398] ;  /* 0x00007300ff0b77ac */ /* 0x000e2c0008000800 */
[----:B------:R-:W1:Y:S01]  /*0030*/  LDC.64 R2, c[0x0][0x380] ;  /* 0x0000e000ff027b82 */ /* 0x000e620000000a00 */
[----:B------:R-:W-:Y:S01]  /*0040*/  HFMA2 R6, -RZ, RZ, 0, 0 ;  /* 0x00000000ff067431 */ /* 0x000fe200000001ff */
[----:B------:R-:W-:Y:S01]  /*0050*/  MOV R0, RZ ;  /* 0x000000ff00007202 */ /* 0x000fe20000000f00 */
[----:B------:R-:W2:Y:S05]  /*0060*/  LDCU.64 UR12, c[0x0][0x358] ;  /* 0x00006b00ff0c77ac */ /* 0x000eaa0008000a00 */
[----:B------:R-:W3:Y:S01]  /*0070*/  LDC.64 R4, c[0x0][0x388] ;  /* 0x0000e200ff047b82 */ /* 0x000ee20000000a00 */
[----:B0-----:R-:W-:-:S13]  /*0080*/  ISETP.GE.AND P0, PT, R11, UR11, PT ;  /* 0x0000000b0b007c0c */ /* 0x001fda000bf06270 */
[----:B-1----:R-:W-:-:S04]  /*0090*/  @!P0 IMAD.WIDE.U32 R2, R11, 0x4, R2 ;  /* 0x000000040b028825 */ /* 0x002fc800078e0002 */
[C---:B---3--:R-:W-:Y:S01]  /*00a0*/  @!P0 IMAD.WIDE.U32 R4, R11.reuse, 0x4, R4 ;  /* 0x000000040b048825 */ /* 0x048fe200078e0004 */
[----:B--2---:R-:W2:Y:S04]  /*00b0*/  @!P0 LDG.E.CONSTANT R6, desc[UR12][R2.64] ;  /* 0x0000000c02068981 */ /* 0x004ea8000c1e9900 */
[----:B------:R-:W3:Y:S01]  /*00c0*/  @!P0 LDG.E.CONSTANT R0, desc[UR12][R4.64] ;  /* 0x0000000c04008981 */ /* 0x000ee2000c1e9900 */
[----:B------:R-:W0:Y:S01]  /*00d0*/  S2UR UR7, SR_CgaCtaId ;  /* 0x00000000000779c3 */ /* 0x000e220000008800 */
[----:B------:R-:W-:Y:S01]  /*00e0*/  UMOV UR4, 0x400 ;  /* 0x0000040000047882 */ /* 0x000fe20000000000 */
[----:B------:R-:W-:Y:S01]  /*00f0*/  ISETP.NE.AND P0, PT, R11, RZ, PT ;  /* 0x000000ff0b00720c */ /* 0x000fe20003f05270 */
[----:B------:R-:W-:Y:S02]  /*0100*/  UIADD3 UR6, UPT, UPT, UR4, 0x400, URZ ;  /* 0x0000040004067890 */ /* 0x000fe4000fffe0ff */
[----:B0-----:R-:W-:-:S02]  /*0110*/  ULEA UR5, UR7, UR4, 0x18 ;  /* 0x0000000407057291 */ /* 0x001fc4000f8ec0ff */
[----:B------:R-:W-:-:S04]  /*0120*/  ULEA UR6, UR7, UR6, 0x18 ;  /* 0x0000000607067291 */ /* 0x000fc8000f8ec0ff */
[C---:B------:R-:W-:Y:S02]  /*0130*/  LEA R7, R11.reuse, UR5, 0x2 ;  /* 0x000000050b077c11 */ /* 0x040fe4000f8e10ff */
[----:B------:R-:W-:-:S03]  /*0140*/  LEA R9, R11, UR6, 0x2 ;  /* 0x000000060b097c11 */ /* 0x000fc6000f8e10ff */
[----:B--2---:R0:W-:Y:S04]  /*0150*/  STS [R7], R6 ;  /* 0x0000000607007388 */ /* 0x0041e80000000800 */
[----:B---3--:R0:W-:Y:S01]  /*0160*/  STS [R9], R0 ;  /* 0x0000000009007388 */ /* 0x0081e20000000800 */
[----:B------:R-:W-:Y:S06]  /*0170*/  BAR.SYNC.DEFER_BLOCKING 0x0 ;  /* 0x0000000000007b1d */ /* 0x000fec0000010000 */
[----:B------:R-:W-:Y:S05]  /*0180*/  @P0 EXIT ;  /* 0x000000000000094d */ /* 0x000fea0003800000 */
[----:B------:R-:W-:Y:S01]  /*0190*/  UISETP.GE.AND UP0, UPT, UR11, 0x1, UPT ;  /* 0x000000010b00788c */ /* 0x000fe2000bf06270 */
[----:B------:R-:W-:Y:S02]  /*01a0*/  CS2R R22, SRZ ;  /* 0x0000000000167805 */ /* 0x000fe4000001ff00 */
[----:B------:R-:W-:Y:S02]  /*01b0*/  MOV R20, 0x501502f9 ;  /* 0x501502f900147802 */ /* 0x000fe40000000f00 */
[----:B------:R-:W-:Y:S02]  /*01c0*/  MOV R3, 0xd01502f9 ;  /* 0xd01502f900037802 */ /* 0x000fe40000000f00 */
[----:B0-----:R-:W-:Y:S02]  /*01d0*/  MOV R0, 0x501502f9 ;  /* 0x501502f900007802 */ /* 0x001fe40000000f00 */
[----:B------:R-:W-:Y:S01]  /*01e0*/  MOV R2, 0xd01502f9 ;  /* 0xd01502f900027802 */ /* 0x000fe20000000f00 */
[----:B------:R-:W-:Y:S06]  /*01f0*/  BRA.U !UP0, `(.L_x_23) ;  /* 0x0000000508cc7547 */ /* 0x000fec000b800000 */
[----:B------:R-:W-:Y:S01]  /*0200*/  UISETP.GE.U32.AND UP2, UPT, UR11, 0x8, UPT ;  /* 0x000000080b00788c */ /* 0x000fe2000bf46070 */
[----:B------:R-:W-:Y:S01]  /*0210*/  HFMA2 R0, -RZ, RZ, 32.65625, 4.5359134674072265625e-05 ;  /* 0x501502f9ff007431 */ /* 0x000fe200000001ff */
[----:B------:R-:W-:Y:S01]  /*0220*/  ULOP3.LUT UR7, UR11, 0x7, URZ, 0xc0, !UPT ;  /* 0x000000070b077892 */ /* 0x000fe2000f8ec0ff */
[----:B------:R-:W-:Y:S01]  /*0230*/  HFMA2 R20, -RZ, RZ, 32.65625, 4.5359134674072265625e-05 ;  /* 0x501502f9ff147431 */ /* 0x000fe200000001ff */
[----:B------:R-:W-:Y:S02]  /*0240*/  CS2R R22, SRZ ;  /* 0x0000000000167805 */ /* 0x000fe4000001ff00 */
[----:B------:R-:W-:Y:S01]  /*0250*/  MOV R2, 0xd01502f9 ;  /* 0xd01502f900027802 */ /* 0x000fe20000000f00 */
[----:B------:R-:W-:Y:S01]  /*0260*/  IMAD.MOV.U32 R3, RZ, RZ, -0x2feafd07 ;  /* 0xd01502f9ff037424 */ /* 0x000fe200078e00ff */
[----:B------:R-:W-:Y:S01]  /*0270*/  UMOV UR4, URZ ;  /* 0x000000ff00047c82 */ /* 0x000fe20008000000 */
[----:B------:R-:W-:Y:S01]  /*0280*/  UISETP.NE.AND UP1, UPT, UR7, URZ, UPT ;  /* 0x000000ff0700728c */ /* 0x000fe2000bf25270 */
[----:B------:R-:W-:Y:S10]  /*0290*/  BRA.U !UP2, `(.L_x_24) ;  /* 0x000000010ac07547 */ /* 0x000ff4000b800000 */
[----:B------:R-:W-:Y:S01]  /*02a0*/  ULOP3.LUT UR4, UR11, 0x7ffffff8, URZ, 0xc0, !UPT ;  /* 0x7ffffff80b047892 */ /* 0x000fe2000f8ec0ff */
[----:B------:R-:W-:Y:S01]  /*02b0*/  MOV R22, RZ ;  /* 0x000000ff00167202 */ /* 0x000fe20000000f00 */
[----:B------:R-:W-:Y:S01]  /*02c0*/  UIADD3 UR8, UPT, UPT, UR5, 0x10, URZ ;  /* 0x0000001005087890 */ /* 0x000fe2000fffe0ff */
[----:B------:R-:W-:Y:S01]  /*02d0*/  MOV R0, 0x501502f9 ;  /* 0x501502f900007802 */ /* 0x000fe20000000f00 */
[----:B------:R-:W-:Y:S01]  /*02e0*/  UIADD3 UR9, UPT, UPT, UR6, 0x10, URZ ;  /* 0x0000001006097890 */ /* 0x000fe2000fffe0ff */
[----:B------:R-:W-:Y:S01]  /*02f0*/  MOV R2, 0xd01502f9 ;  /* 0xd01502f900027802 */ /* 0x000fe20000000f00 */
[----:B------:R-:W-:-:S12]  /*0300*/  UIADD3 UR10, UPT, UPT, -UR4, URZ, URZ ;  /* 0x000000ff040a7290 */ /* 0x000fd8000fffe1ff */
.L_x_25:
[----:B------:R-:W0:Y:S01]  /*0310*/  LDS.128 R4, [UR8+-0x10] ;  /* 0xfffff008ff047984 */ /* 0x000e220008000c00 */
[----:B------:R-:W-:-:S03]  /*0320*/  UIADD3 UR10, UPT, UPT, UR10, 0x8, URZ ;  /* 0x000000080a0a7890 */ /* 0x000fc6000fffe0ff */
[----:B------:R-:W1:Y:S01]  /*0330*/  LDS.128 R8, [UR9+-0x10] ;  /* 0xfffff009ff087984 */ /* 0x000e620008000c00 */
[----:B------:R-:W-:-:S03]  /*0340*/  UISETP.NE.AND UP2, UPT, UR10, URZ, UPT ;  /* 0x000000ff0a00728c */ /* 0x000fc6000bf45270 */
[----:B------:R-:W2:Y:S01]  /*0350*/  LDS.128 R12, [UR8] ;  /* 0x00000008ff0c7984 */ /* 0x000ea20008000c00 */
[----:B------:R-:W-:-:S03]  /*0360*/  UIADD3 UR8, UPT, UPT, UR8, 0x20, URZ ;  /* 0x0000002008087890 */ /* 0x000fc6000fffe0ff */
[----:B------:R-:W3:Y:S01]  /*0370*/  LDS.128 R16, [UR9] ;  /* 0x00000009ff107984 */ /* 0x000ee20008000c00 */
[----:B------:R-:W-:Y:S01]  /*0380*/  UIADD3 UR9, UPT, UPT, UR9, 0x20, URZ ;  /* 0x0000002009097890 */ /* 0x000fe2000fffe0ff */
[----:B0-----:R-:W-:Y:S01]  /*0390*/  FADD R22, R4, R22 ;  /* 0x0000001604167221 */ /* 0x001fe20000000000 */
[-CC-:B------:R-:W-:Y:S02]  /*03a0*/  FMNMX3 R21, R20, R4.reuse, R5.reuse, PT ;  /* 0x0000000414157276 */ /* 0x180fe40003800005 */
[----:B------:R-:W-:Y:S01]  /*03b0*/  FMNMX3 R4, R3, R4, R5, !PT ;  /* 0x0000000403047276 */ /* 0x000fe20007800005 */
[----:B-1----:R-:W-:Y:S01]  /*03c0*/  FADD R20, R8, R23 ;  /* 0x0000001708147221 */ /* 0x002fe20000000000 */
[----:B------:R-:W-:Y:S01]  /*03d0*/  FADD R5, R22, R5 ;  /* 0x0000000516057221 */ /* 0x000fe20000000000 */
[-C--:B------:R-:W-:Y:S02]  /*03e0*/  FMNMX3 R3, R21, R6.reuse, R7, PT ;  /* 0x0000000615037276 */ /* 0x080fe40003800007 */
[----:B------:R-:W-:Y:S01]  /*03f0*/  FADD R21, R20, R9 ;  /* 0x0000000914157221 */ /* 0x000fe20000000000 */
[----:B------:R-:W-:Y:S01]  /*0400*/  FMNMX3 R4, R4, R6, R7, !PT ;  /* 0x0000000604047276 */ /* 0x000fe20007800007 */
[----:B------:R-:W-:Y:S01]  /*0410*/  FADD R6, R5, R6 ;  /* 0x0000000605067221 */ /* 0x000fe20000000000 */
[----:B------:R-:W-:-:S02]  /*0420*/  FMNMX3 R0, R0, R8, R9, PT ;  /* 0x0000000800007276 */ /* 0x000fc40003800009 */
[----:B------:R-:W-:Y:S01]  /*0430*/  FMNMX3 R2, R2, R8, R9, !PT ;  /* 0x0000000802027276 */ /* 0x000fe20007800009 */
[----:B------:R-:W-:Y:S01]  /*0440*/  FADD R8, R21, R10 ;  /* 0x0000000a15087221 */ /* 0x000fe20000000000 */
[----:B------:R-:W-:Y:S01]  /*0450*/  FADD R7, R6, R7 ;  /* 0x0000000706077221 */ /* 0x000fe20000000000 */
[-CC-:B------:R-:W-:Y:S02]  /*0460*/  FMNMX3 R0, R0, R10.reuse, R11.reuse, PT ;  /* 0x0000000a00007276 */ /* 0x180fe4000380000b */
[--C-:B------:R-:W-:Y:S01]  /*0470*/  FMNMX3 R2, R2, R10, R11.reuse, !PT ;  /* 0x0000000a02027276 */ /* 0x100fe2000780000b */
[----:B------:R-:W-:Y:S01]  /*0480*/  FADD R11, R8, R11 ;  /* 0x0000000b080b7221 */ /* 0x000fe20000000000 */
[----:B--2---:R-:W-:Y:S01]  /*0490*/  FADD R6, R7, R12 ;  /* 0x0000000c07067221 */ /* 0x004fe20000000000 */
[-CC-:B------:R-:W-:Y:S02]  /*04a0*/  FMNMX3 R3, R3, R12.reuse, R13.reuse, PT ;  /* 0x0000000c03037276 */ /* 0x180fe4000380000d */
[--C-:B------:R-:W-:Y:S01]  /*04b0*/  FMNMX3 R12, R4, R12, R13.reuse, !PT ;  /* 0x0000000c040c7276 */ /* 0x100fe2000780000d */
[----:B---3--:R-:W-:Y:S01]  /*04c0*/  FADD R4, R11, R16 ;  /* 0x000000100b047221 */ /* 0x008fe20000000000 */
[----:B------:R-:W-:Y:S01]  /*04d0*/  FADD R13, R6, R13 ;  /* 0x0000000d060d7221 */ /* 0x000fe20000000000 */
[----:B------:R-:W-:-:S02]  /*04e0*/  FMNMX3 R20, R3, R14, R15, PT ;  /* 0x0000000e03147276 */ /* 0x000fc4000380000f */
[----:B------:R-:W-:Y:S01]  /*04f0*/  FADD R5, R4, R17 ;  /* 0x0000001104057221 */ /* 0x000fe20000000000 */
[----:B------:R-:W-:Y:S01]  /*0500*/  FMNMX3 R3, R12, R14, R15, !PT ;  /* 0x0000000e0c037276 */ /* 0x000fe2000780000f */
[----:B------:R-:W-:Y:S01]  /*0510*/  FADD R14, R13, R14 ;  /* 0x0000000e0d0e7221 */ /* 0x000fe20000000000 */
[-CC-:B------:R-:W-:Y:S01]  /*0520*/  FMNMX3 R0, R0, R16.reuse, R17.reuse, PT ;  /* 0x0000001000007276 */ /* 0x180fe20003800011 */
[----:B------:R-:W-:Y:S01]  /*0530*/  FADD R4, R5, R18 ;  /* 0x0000001205047221 */ /* 0x000fe20000000000 */
[----:B------:R-:W-:Y:S01]  /*0540*/  FMNMX3 R2, R2, R16, R17, !PT ;  /* 0x0000001002027276 */ /* 0x000fe20007800011 */
[----:B------:R-:W-:Y:S01]  /*0550*/  FADD R22, R14, R15 ;  /* 0x0000000f0e167221 */ /* 0x000fe20000000000 */
[-CC-:B------:R-:W-:Y:S01]  /*0560*/  FMNMX3 R0, R0, R18.reuse, R19.reuse, PT ;  /* 0x0000001200007276 */ /* 0x180fe20003800013 */
[--C-:B------:R-:W-:Y:S01]  /*0570*/  FADD R23, R4, R19.reuse ;  /* 0x0000001304177221 */ /* 0x100fe20000000000 */
[----:B------:R-:W-:Y:S01]  /*0580*/  FMNMX3 R2, R2, R18, R19, !PT ;  /* 0x0000001202027276 */ /* 0x000fe20007800013 */
[----:B------:R-:W-:Y:S06]  /*0590*/  BRA.U UP2, `(.L_x_25) ;  /* 0xfffffffd025c7547 */ /* 0x000fec000b83ffff */
.L_x_24:
[----:B------:R-:W-:Y:S05]  /*05a0*/  BRA.U !UP1, `(.L_x_23) ;  /* 0x0000000109e07547 */ /* 0x000fea000b800000 */
[----:B------:R-:W-:Y:S02]  /*05b0*/  UISETP.GE.U32.AND UP1, UPT, UR7, 0x4, UPT ;  /* 0x000000040700788c */ /* 0x000fe4000bf26070 */
[----:B------:R-:W-:-:S04]  /*05c0*/  ULOP3.LUT UR8, UR11, 0x3, URZ, 0xc0, !UPT ;  /* 0x000000030b087892 */ /* 0x000fc8000f8ec0ff */
[----:B------:R-:W-:-:S03]  /*05d0*/  UISETP.NE.AND UP2, UPT, UR8, URZ, UPT ;  /* 0x000000ff0800728c */ /* 0x000fc6000bf45270 */
[----:B------:R-:W-:Y:S08]  /*05e0*/  BRA.U !UP1, `(.L_x_26) ;  /* 0x00000001095c7547 */ /* 0x000ff0000b800000 */
[----:B------:R-:W-:Y:S02]  /*05f0*/  ULEA UR7, UR4, UR5, 0x2 ;  /* 0x0000000504077291 */ /* 0x000fe4000f8e10ff */
[----:B------:R-:W-:Y:S02]  /*0600*/  ULEA UR9, UR4, UR6, 0x2 ;  /* 0x0000000604097291 */ /* 0x000fe4000f8e10ff */
[----:B------:R-:W-:-:S05]  /*0610*/  UIADD3 UR4, UPT, UPT, UR4, 0x4, URZ ;  /* 0x0000000404047890 */ /* 0x000fca000fffe0ff */
[----:B------:R-:W0:Y:S04]  /*0620*/  LDS.64 R10, [UR7] ;  /* 0x00000007ff0a7984 */ /* 0x000e280008000a00 */
[----:B------:R-:W1:Y:S04]  /*0630*/  LDS.64 R8, [UR9] ;  /* 0x00000009ff087984 */ /* 0x000e680008000a00 */
[----:B------:R-:W2:Y:S04]  /*0640*/  LDS.64 R6, [UR7+0x8] ;  /* 0x00000807ff067984 */ /* 0x000ea80008000a00 */
[----:B------:R-:W3:Y:S01]  /*0650*/  LDS.64 R4, [UR9+0x8] ;  /* 0x00000809ff047984 */ /* 0x000ee20008000a00 */
[----:B0-----:R-:W-:Y:S01]  /*0660*/  FADD R22, R22, R10 ;  /* 0x0000000a16167221 */ /* 0x001fe20000000000 */
[----:B------:R-:W-:-:S02]  /*0670*/  FMNMX3 R20, R20, R10, R11, PT ;  /* 0x0000000a14147276 */ /* 0x000fc4000380000b */
[--C-:B------:R-:W-:Y:S01]  /*0680*/  FMNMX3 R3, R3, R10, R11.reuse, !PT ;  /* 0x0000000a03037276 */ /* 0x100fe2000780000b */
[----:B-1----:R-:W-:Y:S01]  /*0690*/  FADD R10, R23, R8 ;  /* 0x00000008170a7221 */ /* 0x002fe20000000000 */
[----:B------:R-:W-:Y:S01]  /*06a0*/  FADD R11, R22, R11 ;  /* 0x0000000b160b7221 */ /* 0x000fe20000000000 */
[-CC-:B------:R-:W-:Y:S02]  /*06b0*/  FMNMX3 R0, R0, R8.reuse, R9.reuse, PT ;  /* 0x0000000800007276 */ /* 0x180fe40003800009 */
[--C-:B------:R-:W-:Y:S01]  /*06c0*/  FMNMX3 R2, R2, R8, R9.reuse, !PT ;  /* 0x0000000802027276 */ /* 0x100fe20007800009 */
[----:B------:R-:W-:Y:S01]  /*06d0*/  FADD R9, R10, R9 ;  /* 0x000000090a097221 */ /* 0x000fe20000000000 */
[-CC-:B--2---:R-:W-:Y:S01]  /*06e0*/  FMNMX3 R20, R20, R6.reuse, R7.reuse, PT ;  /* 0x0000000614147276 */ /* 0x184fe20003800007 */
[----:B------:R-:W-:Y:S01]  /*06f0*/  FADD R22, R11, R6 ;  /* 0x000000060b167221 */ /* 0x000fe20000000000 */
[----:B------:R-:W-:Y:S01]  /*0700*/  FMNMX3 R3, R3, R6, R7, !PT ;  /* 0x0000000603037276 */ /* 0x000fe20007800007 */
[----:B---3--:R-:W-:Y:S01]  /*0710*/  FADD R6, R9, R4 ;  /* 0x0000000409067221 */ /* 0x008fe20000000000 */
[-C--:B------:R-:W-:Y:S01]  /*0720*/  FMNMX3 R0, R0, R4.reuse, R5, PT ;  /* 0x0000000400007276 */ /* 0x080fe20003800005 */
[----:B------:R-:W-:Y:S01]  /*0730*/  FADD R22, R22, R7 ;  /* 0x0000000716167221 */ /* 0x000fe20000000000 */
[--C-:B------:R-:W-:Y:S01]  /*0740*/  FMNMX3 R2, R2, R4, R5.reuse, !PT ;  /* 0x0000000402027276 */ /* 0x100fe20007800005 */
[----:B------:R-:W-:-:S07]  /*0750*/  FADD R23, R6, R5 ;  /* 0x0000000506177221 */ /* 0x000fce0000000000 */
.L_x_26:
[----:B------:R-:W-:Y:S05]  /*0760*/  BRA.U !UP2, `(.L_x_23) ;  /* 0x000000010a707547 */ /* 0x000fea000b800000 */
[----:B------:R-:W-:Y:S02]  /*0770*/  UISETP.NE.AND UP1, UPT, UR8, 0x1, UPT ;  /* 0x000000010800788c */ /* 0x000fe4000bf25270 */
[----:B------:R-:W-:-:S04]  /*0780*/  ULOP3.LUT UR7, UR11, 0x1, URZ, 0xc0, !UPT ;  /* 0x000000010b077892 */ /* 0x000fc8000f8ec0ff */
[----:B------:R-:W-:-:S03]  /*0790*/  UISETP.NE.U32.AND UP2, UPT, UR7, 0x1, UPT ;  /* 0x000000010700788c */ /* 0x000fc6000bf45070 */
[----:B------:R-:W-:Y:S08]  /*07a0*/  BRA.U !UP1, `(.L_x_27) ;  /* 0x0000000109347547 */ /* 0x000ff0000b800000 */
[----:B------:R-:W-:Y:S02]  /*07b0*/  ULEA UR7, UR4, UR5, 0x2 ;  /* 0x0000000504077291 */ /* 0x000fe4000f8e10ff */
[----:B------:R-:W-:Y:S02]  /*07c0*/  ULEA UR8, UR4, UR6, 0x2 ;  /* 0x0000000604087291 */ /* 0x000fe4000f8e10ff */
[----:B------:R-:W-:-:S05]  /*07d0*/  UIADD3 UR4, UPT, UPT, UR4, 0x2, URZ ;  /* 0x0000000204047890 */ /* 0x000fca000fffe0ff */
[----:B------:R-:W0:Y:S04]  /*07e0*/  LDS.64 R4, [UR7] ;  /* 0x00000007ff047984 */ /* 0x000e280008000a00 */
[----:B------:R-:W1:Y:S01]  /*07f0*/  LDS.64 R6, [UR8] ;  /* 0x00000008ff067984 */ /* 0x000e620008000a00 */
[----:B0-----:R-:W-:Y:S01]  /*0800*/  FADD R22, R22, R4 ;  /* 0x0000000416167221 */ /* 0x001fe20000000000 */
[-CC-:B------:R-:W-:Y:S02]  /*0810*/  FMNMX3 R20, R20, R4.reuse, R5.reuse, PT ;  /* 0x0000000414147276 */ /* 0x180fe40003800005 */
[--C-:B------:R-:W-:Y:S01]  /*0820*/  FMNMX3 R3, R3, R4, R5.reuse, !PT ;  /* 0x0000000403037276 */ /* 0x100fe20007800005 */
[----:B-1----:R-:W-:Y:S01]  /*0830*/  FADD R4, R23, R6 ;  /* 0x0000000617047221 */ /* 0x002fe20000000000 */
[----:B------:R-:W-:Y:S01]  /*0840*/  FADD R22, R22, R5 ;  /* 0x0000000516167221 */ /* 0x000fe20000000000 */
[----:B------:R-:W-:-:S02]  /*0850*/  FMNMX3 R0, R0, R6, R7, PT ;  /* 0x0000000600007276 */ /* 0x000fc40003800007 */
[--C-:B------:R-:W-:Y:S01]  /*0860*/  FMNMX3 R2, R2, R6, R7.reuse, !PT ;  /* 0x0000000602027276 */ /* 0x100fe20007800007 */
[----:B------:R-:W-:-:S07]  /*0870*/  FADD R23, R4, R7 ;  /* 0x0000000704177221 */ /* 0x000fce0000000000 */
.L_x_27:
[----:B------:R-:W-:Y:S05]  /*0880*/  BRA.U UP2, `(.L_x_23) ;  /* 0x0000000102287547 */ /* 0x000fea000b800000 */
[----:B------:R-:W-:Y:S02]  /*0890*/  ULEA UR7, UR4, UR5, 0x2 ;  /* 0x0000000504077291 */ /* 0x000fe4000f8e10ff */
[----:B------:R-:W-:-:S07]  /*08a0*/  ULEA UR4, UR4, UR6, 0x2 ;  /* 0x0000000604047291 */ /* 0x000fce000f8e10ff */
[----:B------:R-:W0:Y:S04]  /*08b0*/  LDS R5, [UR7] ;  /* 0x00000007ff057984 */ /* 0x000e280008000800 */
[----:B------:R-:W1:Y:S01]  /*08c0*/  LDS R7, [UR4] ;  /* 0x00000004ff077984 */ /* 0x000e620008000800 */
[----:B0-----:R-:W-:Y:S01]  /*08d0*/  FADD R22, R22, R5 ;  /* 0x0000000516167221 */ /* 0x001fe20000000000 */
[-C--:B------:R-:W-:Y:S02]  /*08e0*/  FMNMX R20, R20, R5.reuse, PT ;  /* 0x0000000514147209 */ /* 0x080fe40003800000 */
[----:B------:R-:W-:Y:S01]  /*08f0*/  FMNMX R3, R3, R5, !PT ;  /* 0x0000000503037209 */ /* 0x000fe20007800000 */
[----:B-1----:R-:W-:Y:S01]  /*0900*/  FADD R23, R23, R7 ;  /* 0x0000000717177221 */ /* 0x002fe20000000000 */
[----:B------:R-:W-:-:S02]  /*0910*/  FMNMX R0, R0, R7, PT ;  /* 0x0000000700007209 */ /* 0x000fc40003800000 */
[----:B------:R-:W-:-:S07]  /*0920*/  FMNMX R2, R2, R7, !PT ;  /* 0x0000000702027209 */ /* 0x000fce0007800000 */
.L_x_23:
[----:B------:R-:W-:-:S04]  /*0930*/  I2FP.F32.S32 R21, UR11 ;  /* 0x0000000b00157c45 */ /* 0x000fc80008201400 */
[----:B------:R-:W0:Y:S08]  /*0940*/  MUFU.RCP R4, R21 ;  /* 0x0000001500047308 */ /* 0x000e300000001000 */
[----:B------:R-:W1:Y:S01]  /*0950*/  FCHK P0, R22, R21 ;  /* 0x0000001516007302 */ /* 0x000e620000000000 */
[----:B0-----:R-:W-:-:S04]  /*0960*/  FFMA R5, -R21, R4, 1 ;  /* 0x3f80000015057423 */ /* 0x001fc80000000104 */
[----:B------:R-:W-:-:S04]  /*0970*/  FFMA R4, R4, R5, R4 ;  /* 0x0000000504047223 */ /* 0x000fc80000000004 */
[----:B------:R-:W-:-:S04]  /*0980*/  FFMA R25, R4, R22, RZ ;  /* 0x0000001604197223 */ /* 0x000fc800000000ff */
[----:B------:R-:W-:-:S04]  /*0990*/  FFMA R6, -R21, R25, R22 ;  /* 0x0000001915067223 */ /* 0x000fc80000000116 */
[----:B------:R-:W-:Y:S01]  /*09a0*/  FFMA R25, R4, R6, R25 ;  /* 0x0000000604197223 */ /* 0x000fe20000000019 */
[----:B-1----:R-:W-:Y:S06]  /*09b0*/  @!P0 BRA `(.L_x_28) ;  /* 0x0000000000148947 */ /* 0x002fec0003800000 */
[----:B------:R-:W-:Y:S02]  /*09c0*/  MOV R4, R22 ;  /* 0x0000001600047202 */ /* 0x000fe40000000f00 */
[----:B------:R-:W-:Y:S02]  /*09d0*/  MOV R5, R21 ;  /* 0x0000001500057202 */ /* 0x000fe40000000f00 */
[----:B------:R-:W-:-:S07]  /*09e0*/  MOV R6, 0xa00 ;  /* 0x00000a0000067802 */ /* 0x000fce0000000f00 */
[----:B------:R-:W-:Y:S05]  /*09f0*/  CALL.REL.NOINC `($__internal_2_$__cuda_sm3x_div_rn_noftz_f32_slowpath) ;  /* 0x0000000c00487944 */ /* 0x000fea0003c00000 */
[----:B------:R-:W-:-:S07]  /*0a00*/  MOV R25, R4 ;  /* 0x0000000400197202 */ /* 0x000fce0000000f00 */
.L_x_28:
        /* <DEDUP_REMOVED lines=12> */
[----:B------:R-:W-:-:S07]  /*0ad0*/  IMAD.MOV.U32 R22, RZ, RZ, R4 ;  /* 0x000000ffff167224 */ /* 0x000fce00078e0004 */
.L_x_29:
[----:B------:R-:W-:Y:S01]  /*0ae0*/  HFMA2 R26, -RZ, RZ, 0, 0 ;  /* 0x00000000ff1a7431 */ /* 0x000fe200000001ff */
[----:B------:R-:W-:Y:S01]  /*0af0*/  MOV R24, RZ ;  /* 0x000000ff00187202 */ /* 0x000fe20000000f00 */
[----:B------:R-:W-:Y:S06]  /*0b00*/  BRA.U !UP0, `(.L_x_30) ;  /* 0x0000000508b47547 */ /* 0x000fec000b800000 */
[----:B------:R-:W0:Y:S01]  /*0b10*/  LDCU UR7, c[0x0][0x398] ;  /* 0x00007300ff0777ac */ /* 0x000e220008000800 */
[----:B------:R-:W-:Y:S02]  /*0b20*/  MOV R24, RZ ;  /* 0x000000ff00187202 */ /* 0x000fe40000000f00 */
[----:B------:R-:W-:Y:S01]  /*0b30*/  MOV R26, RZ ;  /* 0x000000ff001a7202 */ /* 0x000fe20000000f00 */
[----:B------:R-:W-:Y:S01]  /*0b40*/  UMOV UR4, URZ ;  /* 0x000000ff00047c82 */ /* 0x000fe20008000000 */
[----:B0-----:R-:W-:Y:S02]  /*0b50*/  UISETP.GE.U32.AND UP0, UPT, UR7, 0x8, UPT ;  /* 0x000000080700788c */ /* 0x001fe4000bf06070 */
[----:B------:R-:W-:-:S04]  /*0b60*/  ULOP3.LUT UR11, UR7, 0x7, URZ, 0xc0, !UPT ;  /* 0x00000007070b7892 */ /* 0x000fc8000f8ec0ff */
[----:B------:R-:W-:-:S03]  /*0b70*/  UISETP.NE.AND UP1, UPT, UR11, URZ, UPT ;  /* 0x000000ff0b00728c */ /* 0x000fc6000bf25270 */
[----:B------:R-:W-:Y:S08]  /*0b80*/  BRA.U !UP0, `(.L_x_31) ;  /* 0x0000000108b87547 */ /* 0x000ff0000b800000 */
[----:B------:R-:W-:Y:S01]  /*0b90*/  HFMA2 R24, -RZ, RZ, 0, 0 ;  /* 0x00000000ff187431 */ /* 0x000fe200000001ff */
[----:B------:R-:W-:Y:S02]  /*0ba0*/  ULOP3.LUT UR4, UR7, 0x7ffffff8, URZ, 0xc0, !UPT ;  /* 0x7ffffff807047892 */ /* 0x000fe4000f8ec0ff */
[----:B------:R-:W-:Y:S02]  /*0bb0*/  UIADD3 UR8, UPT, UPT, UR5, 0x10, URZ ;  /* 0x0000001005087890 */ /* 0x000fe4000fffe0ff */
[----:B------:R-:W-:Y:S02]  /*0bc0*/  UIADD3 UR9, UPT, UPT, UR6, 0x10, URZ ;  /* 0x0000001006097890 */ /* 0x000fe4000fffe0ff */
[----:B------:R-:W-:-:S12]  /*0bd0*/  UIADD3 UR10, UPT, UPT, -UR4, URZ, URZ ;  /* 0x000000ff040a7290 */ /* 0x000fd8000fffe1ff */
.L_x_32:
        /* <DEDUP_REMOVED lines=8> */
[----:B0-----:R-:W-:Y:S01]  /*0c60*/  FADD R23, R4, -R25 ;  /* 0x8000001904177221 */ /* 0x001fe20000000000 */
[C---:B------:R-:W-:Y:S01]  /*0c70*/  FADD R5, -R25.reuse, R5 ;  /* 0x0000000519057221 */ /* 0x040fe20000000100 */
[----:B------:R-:W-:Y:S02]  /*0c80*/  FADD R7, -R25, R7 ;  /* 0x0000000719077221 */ /* 0x000fe40000000100 */
[----:B------:R-:W-:Y:S01]  /*0c90*/  FFMA R26, R23, R23, R26 ;  /* 0x00000017171a7223 */ /* 0x000fe2000000001a */
[----:B-1----:R-:W-:Y:S01]  /*0ca0*/  FADD R23, R8, -R22 ;  /* 0x8000001608177221 */ /* 0x002fe20000000000 */
[C---:B------:R-:W-:Y:S01]  /*0cb0*/  FADD R4, -R22.reuse, R9 ;  /* 0x0000000916047221 */ /* 0x040fe20000000100 */
[----:B------:R-:W-:Y:S01]  /*0cc0*/  FADD R10, -R22, R10 ;  /* 0x0000000a160a7221 */ /* 0x000fe20000000100 */
[----:B------:R-:W-:Y:S01]  /*0cd0*/  FFMA R26, R5, R5, R26 ;  /* 0x00000005051a7223 */ /* 0x000fe2000000001a */
[----:B------:R-:W-:Y:S01]  /*0ce0*/  FFMA R23, R23, R23, R24 ;  /* 0x0000001717177223 */ /* 0x000fe20000000018 */
[C---:B------:R-:W-:Y:S01]  /*0cf0*/  FADD R5, -R25.reuse, R6 ;  /* 0x0000000619057221 */ /* 0x040fe20000000100 */
[----:B--2---:R-:W-:Y:S01]  /*0d00*/  FADD R13, -R25, R13 ;  /* 0x0000000d190d7221 */ /* 0x004fe20000000100 */
[----:B---3--:R-:W-:Y:S01]  /*0d10*/  FADD R16, R16, -R22 ;  /* 0x8000001610107221 */ /* 0x008fe20000000000 */
[----:B------:R-:W-:Y:S01]  /*0d20*/  FFMA R23, R4, R4, R23 ;  /* 0x0000000404177223 */ /* 0x000fe20000000017 */
[----:B------:R-:W-:Y:S01]  /*0d30*/  FFMA R26, R5, R5, R26 ;  /* 0x00000005051a7223 */ /* 0x000fe2000000001a */
[----:B------:R-:W-:Y:S01]  /*0d40*/  FADD R4, -R22, R11 ;  /* 0x0000000b16047221 */ /* 0x000fe20000000100 */
[----:B------:R-:W-:Y:S01]  /*0d50*/  FADD R5, R12, -R25 ;  /* 0x800000190c057221 */ /* 0x000fe20000000000 */
[----:B------:R-:W-:Y:S01]  /*0d60*/  FFMA R23, R10, R10, R23 ;  /* 0x0000000a0a177223 */ /* 0x000fe20000000017 */
[----:B------:R-:W-:Y:S01]  /*0d70*/  FFMA R26, R7, R7, R26 ;  /* 0x00000007071a7223 */ /* 0x000fe2000000001a */
[----:B------:R-:W-:Y:S01]  /*0d80*/  FADD R18, -R22, R18 ;  /* 0x0000001216127221 */ /* 0x000fe20000000100 */
[----:B------:R-:W-:Y:S01]  /*0d90*/  FADD R15, -R25, R15 ;  /* 0x0000000f190f7221 */ /* 0x000fe20000000100 */
[----:B------:R-:W-:Y:S01]  /*0da0*/  FFMA R23, R4, R4, R23 ;  /* 0x0000000404177223 */ /* 0x000fe20000000017 */
[----:B------:R-:W-:Y:S01]  /*0db0*/  FFMA R26, R5, R5, R26 ;  /* 0x00000005051a7223 */ /* 0x000fe2000000001a */
[----:B------:R-:W-:Y:S01]  /*0dc0*/  FADD R4, -R22, R17 ;  /* 0x0000001116047221 */ /* 0x000fe20000000100 */
[----:B------:R-:W-:Y:S01]  /*0dd0*/  FADD R5, -R25, R14 ;  /* 0x0000000e19057221 */ /* 0x000fe20000000100 */
[----:B------:R-:W-:Y:S01]  /*0de0*/  FFMA R23, R16, R16, R23 ;  /* 0x0000001010177223 */ /* 0x000fe20000000017 */
[----:B------:R-:W-:Y:S01]  /*0df0*/  FFMA R26, R13, R13, R26 ;  /* 0x0000000d0d1a7223 */ /* 0x000fe2000000001a */
[----:B------:R-:W-:-:S02]  /*0e00*/  FADD R24, -R22, R19 ;  /* 0x0000001316187221 */ /* 0x000fc40000000100 */
[----:B------:R-:W-:Y:S01]  /*0e10*/  FFMA R23, R4, R4, R23 ;  /* 0x0000000404177223 */ /* 0x000fe20000000017 */
[----:B------:R-:W-:-:S03]  /*0e20*/  FFMA R26, R5, R5, R26 ;  /* 0x00000005051a7223 */ /* 0x000fc6000000001a */
[----:B------:R-:W-:Y:S01]  /*0e30*/  FFMA R23, R18, R18, R23 ;  /* 0x0000001212177223 */ /* 0x000fe20000000017 */
[----:B------:R-:W-:-:S03]  /*0e40*/  FFMA R26, R15, R15, R26 ;  /* 0x0000000f0f1a7223 */ /* 0x000fc6000000001a */
[----:B------:R-:W-:Y:S01]  /*0e50*/  FFMA R24, R24, R24, R23 ;  /* 0x0000001818187223 */ /* 0x000fe20000000017 */
[----:B------:R-:W-:Y:S06]  /*0e60*/  BRA.U UP0, `(.L_x_32) ;  /* 0xfffffffd005c7547 */ /* 0x000fec000b83ffff */
.L_x_31:
        /* <DEDUP_REMOVED lines=12> */
[----:B0-----:R-:W-:Y:S01]  /*0f30*/  FADD R13, R10, -R25 ;  /* 0x800000190a0d7221 */ /* 0x001fe20000000000 */
[----:B-1----:R-:W-:-:S03]  /*0f40*/  FADD R15, R8, -R22 ;  /* 0x80000016080f7221 */ /* 0x002fc60000000000 */
[----:B------:R-:W-:Y:S01]  /*0f50*/  FFMA R13, R13, R13, R26 ;  /* 0x0000000d0d0d7223 */ /* 0x000fe2000000001a */
[----:B------:R-:W-:Y:S01]  /*0f60*/  FADD R8, -R25, R11 ;  /* 0x0000000b19087221 */ /* 0x000fe20000000100 */
[----:B------:R-:W-:Y:S01]  /*0f70*/  FADD R10, -R22, R9 ;  /* 0x00000009160a7221 */ /* 0x000fe20000000100 */
[----:B------:R-:W-:Y:S01]  /*0f80*/  FFMA R15, R15, R15, R24 ;  /* 0x0000000f0f0f7223 */ /* 0x000fe20000000018 */
[----:B--2---:R-:W-:Y:S01]  /*0f90*/  FADD R6, R6, -R25 ;  /* 0x8000001906067221 */ /* 0x004fe20000000000 */
[----:B------:R-:W-:Y:S01]  /*0fa0*/  FFMA R13, R8, R8, R13 ;  /* 0x00000008080d7223 */ /* 0x000fe2000000000d */
[----:B------:R-:W-:Y:S01]  /*0fb0*/  FADD R26, -R25, R7 ;  /* 0x00000007191a7221 */ /* 0x000fe20000000100 */
[----:B------:R-:W-:Y:S01]  /*0fc0*/  FFMA R15, R10, R10, R15 ;  /* 0x0000000a0a0f7223 */ /* 0x000fe2000000000f */
[----:B---3--:R-:W-:Y:S01]  /*0fd0*/  FADD R4, R4, -R22 ;  /* 0x8000001604047221 */ /* 0x008fe20000000000 */
[----:B------:R-:W-:Y:S01]  /*0fe0*/  FFMA R13, R6, R6, R13 ;  /* 0x00000006060d7223 */ /* 0x000fe2000000000d */
[----:B------:R-:W-:-:S02]  /*0ff0*/  FADD R24, -R22, R5 ;  /* 0x0000000516187221 */ /* 0x000fc40000000100 */
[----:B------:R-:W-:Y:S01]  /*1000*/  FFMA R15, R4, R4, R15 ;  /* 0x00000004040f7223 */ /* 0x000fe2000000000f */
[----:B------:R-:W-:-:S03]  /*1010*/  FFMA R26, R26, R26, R13 ;  /* 0x0000001a1a1a7223 */ /* 0x000fc6000000000d */
[----:B------:R-:W-:-:S07]  /*1020*/  FFMA R24, R24, R24, R15 ;  /* 0x0000001818187223 */ /* 0x000fce000000000f */
.L_x_33:
        /* <DEDUP_REMOVED lines=10> */
[----:B0-----:R-:W-:Y:S01]  /*10d0*/  FADD R9, R6, -R25 ;  /* 0x8000001906097221 */ /* 0x001fe20000000000 */
[----:B------:R-:W-:Y:S01]  /*10e0*/  FADD R7, -R25, R7 ;  /* 0x0000000719077221 */ /* 0x000fe20000000100 */
[----:B-1----:R-:W-:Y:S02]  /*10f0*/  FADD R11, R4, -R22 ;  /* 0x80000016040b7221 */ /* 0x002fe40000000000 */
[----:B------:R-:W-:Y:S01]  /*1100*/  FFMA R26, R9, R9, R26 ;  /* 0x00000009091a7223 */ /* 0x000fe2000000001a */
[----:B------:R-:W-:Y:S01]  /*1110*/  FADD R5, -R22, R5 ;  /* 0x0000000516057221 */ /* 0x000fe20000000100 */
[----:B------:R-:W-:-:S02]  /*1120*/  FFMA R24, R11, R11, R24 ;  /* 0x0000000b0b187223 */ /* 0x000fc40000000018 */
[----:B------:R-:W-:Y:S02]  /*1130*/  FFMA R26, R7, R7, R26 ;  /* 0x00000007071a7223 */ /* 0x000fe4000000001a */
[----:B------:R-:W-:-:S07]  /*1140*/  FFMA R24, R5, R5, R24 ;  /* 0x0000000505187223 */ /* 0x000fce0000000018 */
.L_x_34:
[----:B------:R-:W-:Y:S05]  /*1150*/  BRA.U UP1, `(.L_x_30) ;  /* 0x0000000101207547 */ /* 0x000fea000b800000 */
[----:B------:R-:W-:Y:S02]  /*1160*/  ULEA UR5, UR4, UR5, 0x2 ;  /* 0x0000000504057291 */ /* 0x000fe4000f8e10ff */
[----:B------:R-:W-:-:S07]  /*1170*/  ULEA UR4, UR4, UR6, 0x2 ;  /* 0x0000000604047291 */ /* 0x000fce000f8e10ff */
[----:B------:R-:W0:Y:S04]  /*1180*/  LDS R4, [UR5] ;  /* 0x00000005ff047984 */ /* 0x000e280008000800 */
[----:B------:R-:W1:Y:S01]  /*1190*/  LDS R7, [UR4] ;  /* 0x00000004ff077984 */ /* 0x000e620008000800 */
[----:B0-----:R-:W-:Y:S01]  /*11a0*/  FADD R5, R4, -R25 ;  /* 0x8000001904057221 */ /* 0x001fe20000000000 */
[----:B-1----:R-:W-:-:S03]  /*11b0*/  FADD R7, R7, -R22 ;  /* 0x8000001607077221 */ /* 0x002fc60000000000 */
[----:B------:R-:W-:Y:S01]  /*11c0*/  FFMA R26, R5, R5, R26 ;  /* 0x00000005051a7223 */ /* 0x000fe2000000001a */
[----:B------:R-:W-:-:S07]  /*11d0*/  FFMA R24, R7, R7, R24 ;  /* 0x0000000707187223 */ /* 0x000fce0000000018 */
.L_x_30:
[----:B------:R-:W0:Y:S01]  /*11e0*/  LDC.64 R6, c[0x0][0x390] ;  /* 0x0000e400ff067b82 */ /* 0x000e220000000a00 */
[----:B------:R-:W1:Y:S08]  /*11f0*/  MUFU.RCP R4, R21 ;  /* 0x0000001500047308 */ /* 0x000e700000001000 */
[----:B------:R-:W2:Y:S01]  /*1200*/  FCHK P0, R26, R21 ;  /* 0x000000151a007302 */ /* 0x000ea20000000000 */
[----:B-1----:R-:W-:-:S04]  /*1210*/  FFMA R5, -R21, R4, 1 ;  /* 0x3f80000015057423 */ /* 0x002fc80000000104 */
[----:B------:R-:W-:Y:S01]  /*1220*/  FFMA R4, R4, R5, R4 ;  /* 0x0000000504047223 */ /* 0x000fe20000000004 */
[----:B0-----:R0:W-:Y:S03]  /*1230*/  STG.E desc[UR12][R6.64], R25 ;  /* 0x0000001906007986 */ /* 0x0011e6000c10190c */
[----:B------:R-:W-:-:S04]  /*1240*/  FFMA R5, R4, R26, RZ ;  /* 0x0000001a04057223 */ /* 0x000fc800000000ff */
[----:B------:R-:W-:-:S04]  /*1250*/  FFMA R8, -R21, R5, R26 ;  /* 0x0000000515087223 */ /* 0x000fc8000000011a */
[----:B------:R-:W-:Y:S01]  /*1260*/  FFMA R4, R4, R8, R5 ;  /* 0x0000000804047223 */ /* 0x000fe20000000005 */
[----:B--2---:R-:W-:Y:S06]  /*1270*/  @!P0 BRA `(.L_x_35) ;  /* 0x0000000000108947 */ /* 0x004fec0003800000 */
[----:B------:R-:W-:Y:S02]  /*1280*/  MOV R4, R26 ;  /* 0x0000001a00047202 */ /* 0x000fe40000000f00 */
[----:B------:R-:W-:Y:S02]  /*1290*/  MOV R5, R21 ;  /* 0x0000001500057202 */ /* 0x000fe40000000f00 */
[----:B0-----:R-:W-:-:S07]  /*12a0*/  MOV R6, 0x12c0 ;  /* 0x000012c000067802 */ /* 0x001fce0000000f00 */
[----:B------:R-:W-:Y:S05]  /*12b0*/  CALL.REL.NOINC `($__internal_2_$__cuda_sm3x_div_rn_noftz_f32_slowpath) ;  /* 0x0000000400187944 */ /* 0x000fea0003c00000 */
.L_x_35:
[----:B------:R-:W-:Y:S01]  /*12c0*/  IADD3 R5, PT, PT, R4, -0xd000000, RZ ;  /* 0xf300000004057810 */ /* 0x000fe20007ffe0ff */
[----:B0-----:R0:W1:Y:S03]  /*12d0*/  MUFU.RSQ R7, R4 ;  /* 0x0000000400077308 */ /* 0x0010660000001400 */
[----:B------:R-:W-:-:S13]  /*12e0*/  ISETP.GT.U32.AND P0, PT, R5, 0x727fffff, PT ;  /* 0x727fffff0500780c */ /* 0x000fda0003f04070 */
[----:B0-----:R-:W-:Y:S05]  /*12f0*/  @!P0 BRA `(.L_x_36) ;  /* 0x0000000000108947 */ /* 0x001fea0003800000 */
[----:B------:R-:W-:-:S07]  /*1300*/  MOV R8, 0x1320 ;  /* 0x0000132000087802 */ /* 0x000fce0000000f00 */
[----:B-1----:R-:W-:Y:S05]  /*1310*/  CALL.REL.NOINC `($__internal_1_$__cuda_sm20_sqrt_rn_f32_slowpath) ;  /* 0x0000000000a07944 */ /* 0x002fea0003c00000 */
[----:B------:R-:W-:Y:S01]  /*1320*/  IMAD.MOV.U32 R5, RZ, RZ, R6 ;  /* 0x000000ffff057224 */ /* 0x000fe200078e0006 */
[----:B------:R-:W-:Y:S06]  /*1330*/  BRA `(.L_x_37) ;  /* 0x0000000000107947 */ /* 0x000fec0003800000 */
.L_x_36:
[C---:B-1----:R-:W-:Y:S01]  /*1340*/  FMUL.FTZ R5, R7.reuse, R4 ;  /* 0x0000000407057220 */ /* 0x042fe20000410000 */
[----:B------:R-:W-:-:S03]  /*1350*/  FMUL.FTZ R6, R7, 0.5 ;  /* 0x3f00000007067820 */ /* 0x000fc60000410000 */
[----:B------:R-:W-:-:S04]  /*1360*/  FFMA R4, -R5, R5, R4 ;  /* 0x0000000505047223 */ /* 0x000fc80000000104 */
[----:B------:R-:W-:-:S07]  /*1370*/  FFMA R5, R4, R6, R5 ;  /* 0x0000000604057223 */ /* 0x000fce0000000005 */
.L_x_37:
[----:B------:R-:W0:Y:S01]  /*1380*/  LDC.64 R6, c[0x0][0x390] ;  /* 0x0000e400ff067b82 */ /* 0x000e220000000a00 */
[----:B------:R-:W1:Y:S08]  /*1390*/  MUFU.RCP R4, R21 ;  /* 0x0000001500047308 */ /* 0x000e700000001000 */
[----:B------:R-:W2:Y:S01]  /*13a0*/  FCHK P0, R24, R21 ;  /* 0x0000001518007302 */ /* 0x000ea20000000000 */
[----:B-1----:R-:W-:-:S04]  /*13b0*/  FFMA R9, -R21, R4, 1 ;  /* 0x3f80000015097423 */ /* 0x002fc80000000104 */
[----:B------:R-:W-:Y:S01]  /*13c0*/  FFMA R4, R4, R9, R4 ;  /* 0x0000000904047223 */ /* 0x000fe20000000004 */
[----:B0-----:R0:W-:Y:S03]  /*13d0*/  STG.E desc[UR12][R6.64+0x4], R5 ;  /* 0x0000040506007986 */ /* 0x0011e6000c10190c */
[C---:B------:R-:W-:Y:S01]  /*13e0*/  FFMA R9, R4.reuse, R24, RZ ;  /* 0x0000001804097223 */ /* 0x040fe200000000ff */
[----:B------:R0:W-:Y:S03]  /*13f0*/  STG.E desc[UR12][R6.64+0x8], R20 ;  /* 0x0000081406007986 */ /* 0x0001e6000c10190c */
[----:B------:R-:W-:Y:S01]  /*1400*/  FFMA R8, -R21, R9, R24 ;  /* 0x0000000915087223 */ /* 0x000fe20000000118 */
[----:B------:R0:W-:Y:S03]  /*1410*/  STG.E desc[UR12][R6.64+0xc], R3 ;  /* 0x00000c0306007986 */ /* 0x0001e6000c10190c */
[----:B------:R-:W-:Y:S01]  /*1420*/  FFMA R4, R4, R8, R9 ;  /* 0x0000000804047223 */ /* 0x000fe20000000009 */
[----:B------:R0:W-:Y:S01]  /*1430*/  STG.E desc[UR12][R6.64+0x10], R22 ;  /* 0x0000101606007986 */ /* 0x0001e2000c10190c */
[----:B--2---:R-:W-:Y:S05]  /*1440*/  @!P0 BRA `(.L_x_38) ;  /* 0x0000000000108947 */ /* 0x004fea0003800000 */
[----:B------:R-:W-:Y:S02]  /*1450*/  MOV R4, R24 ;  /* 0x0000001800047202 */ /* 0x000fe40000000f00 */
[----:B0-----:R-:W-:Y:S02]  /*1460*/  MOV R5, R21 ;  /* 0x0000001500057202 */ /* 0x001fe40000000f00 */
[----:B------:R-:W-:-:S07]  /*1470*/  MOV R6, 0x1490 ;  /* 0x0000149000067802 */ /* 0x000fce0000000f00 */
[----:B------:R-:W-:Y:S05]  /*1480*/  CALL.REL.NOINC `($__internal_2_$__cuda_sm3x_div_rn_noftz_f32_slowpath) ;  /* 0x0000000000a47944 */ /* 0x000fea0003c00000 */
.L_x_38:
[----:B0-----:R-:W-:Y:S01]  /*1490*/  IADD3 R3, PT, PT, R4, -0xd000000, RZ ;  /* 0xf300000004037810 */ /* 0x001fe20007ffe0ff */
[----:B------:R0:W1:Y:S03]  /*14a0*/  MUFU.RSQ R5, R4 ;  /* 0x0000000400057308 */ /* 0x0000660000001400 */
[----:B------:R-:W-:-:S13]  /*14b0*/  ISETP.GT.U32.AND P0, PT, R3, 0x727fffff, PT ;  /* 0x727fffff0300780c */ /* 0x000fda0003f04070 */
[----:B0-----:R-:W-:Y:S05]  /*14c0*/  @!P0 BRA `(.L_x_39) ;  /* 0x0000000000108947 */ /* 0x001fea0003800000 */
[----:B------:R-:W-:-:S07]  /*14d0*/  MOV R8, 0x14f0 ;  /* 0x000014f000087802 */ /* 0x000fce0000000f00 */
[----:B-1----:R-:W-:Y:S05]  /*14e0*/  CALL.REL.NOINC `($__internal_1_$__cuda_sm20_sqrt_rn_f32_slowpath) ;  /* 0x00000000002c7944 */ /* 0x002fea0003c00000 */
[----:B------:R-:W-:Y:S01]  /*14f0*/  MOV R3, R6 ;  /* 0x0000000600037202 */ /* 0x000fe20000000f00 */
[----:B------:R-:W-:Y:S06]  /*1500*/  BRA `(.L_x_40) ;  /* 0x0000000000107947 */ /* 0x000fec0003800000 */
.L_x_39:
[C---:B-1----:R-:W-:Y:S01]  /*1510*/  FMUL.FTZ R3, R5.reuse, R4 ;  /* 0x0000000405037220 */ /* 0x042fe20000410000 */
[----:B------:R-:W-:-:S03]  /*1520*/  FMUL.FTZ R5, R5, 0.5 ;  /* 0x3f00000005057820 */ /* 0x000fc60000410000 */
[----:B------:R-:W-:-:S04]  /*1530*/  FFMA R4, -R3, R3, R4 ;  /* 0x0000000303047223 */ /* 0x000fc80000000104 */
[----:B------:R-:W-:-:S07]  /*1540*/  FFMA R3, R4, R5, R3 ;  /* 0x0000000504037223 */ /* 0x000fce0000000003 */
.L_x_40:
[----:B------:R-:W0:Y:S02]  /*1550*/  LDC.64 R4, c[0x0][0x390] ;  /* 0x0000e400ff047b82 */ /* 0x000e240000000a00 */
[----:B0-----:R-:W-:Y:S04]  /*1560*/  STG.E desc[UR12][R4.64+0x14], R3 ;  /* 0x0000140304007986 */ /* 0x001fe8000c10190c */
[----:B------:R-:W-:Y:S04]  /*1570*/  STG.E desc[UR12][R4.64+0x18], R0 ;  /* 0x0000180004007986 */ /* 0x000fe8000c10190c */
[----:B------:R-:W-:Y:S01]  /*1580*/  STG.E desc[UR12][R4.64+0x1c], R2 ;  /* 0x00001c0204007986 */ /* 0x000fe2000c10190c */
[----:B------:R-:W-:Y:S05]  /*1590*/  EXIT ;  /* 0x000000000000794d */ /* 0x000fea0003800000 */
        .weak           $__internal_1_$__cuda_sm20_sqrt_rn_f32_slowpath
        .type           $__internal_1_$__cuda_sm20_sqrt_rn_f32_slowpath,@function
        .size           $__internal_1_$__cuda_sm20_sqrt_rn_f32_slowpath,($__internal_2_$__cuda_sm3x_div_rn_noftz_f32_slowpath - $__internal_1_$__cuda_sm20_sqrt_rn_f32_slowpath)
$__internal_1_$__cuda_sm20_sqrt_rn_f32_slowpath:
[----:B------:R-:W-:-:S13]  /*15a0*/  LOP3.LUT P0, RZ, R4, 0x7fffffff, RZ, 0xc0, !PT ;  /* 0x7fffffff04ff7812 */ /* 0x000fda000780c0ff */
[----:B------:R-:W-:Y:S01]  /*15b0*/  @!P0 MOV R5, R4 ;  /* 0x0000000400058202 */ /* 0x000fe20000000f00 */
[----:B------:R-:W-:Y:S06]  /*15c0*/  @!P0 BRA `(.L_x_41) ;  /* 0x0000000000448947 */ /* 0x000fec0003800000 */
[----:B------:R-:W-:-:S13]  /*15d0*/  FSETP.GEU.FTZ.AND P0, PT, R4, RZ, PT ;  /* 0x000000ff0400720b */ /* 0x000fda0003f1e000 */
[----:B------:R-:W-:Y:S01]  /*15e0*/  @!P0 MOV R5, 0x7fffffff ;  /* 0x7fffffff00058802 */ /* 0x000fe20000000f00 */
[----:B------:R-:W-:Y:S06]  /*15f0*/  @!P0 BRA `(.L_x_41) ;  /* 0x0000000000388947 */ /* 0x000fec0003800000 */
[----:B------:R-:W-:-:S13]  /*1600*/  FSETP.GTU.FTZ.AND P0, PT, |R4|, +INF , PT ;  /* 0x7f8000000400780b */ /* 0x000fda0003f1c200 */
[----:B------:R-:W-:Y:S01]  /*1610*/  @P0 FADD.FTZ R5, R4, 1 ;  /* 0x3f80000004050421 */ /* 0x000fe20000010000 */
[----:B------:R-:W-:Y:S06]  /*1620*/  @P0 BRA `(.L_x_41) ;  /* 0x00000000002c0947 */ /* 0x000fec0003800000 */
[----:B------:R-:W-:-:S13]  /*1630*/  FSETP.NEU.FTZ.AND P0, PT, |R4|, +INF , PT ;  /* 0x7f8000000400780b */ /* 0x000fda0003f1d200 */
[----:B------:R-:W-:Y:S01]  /*1640*/  @!P0 MOV R5, R4 ;  /* 0x0000000400058202 */ /* 0x000fe20000000f00 */
[----:B------:R-:W-:Y:S06]  /*1650*/  @!P0 BRA `(.L_x_41) ;  /* 0x0000000000208947 */ /* 0x000fec0003800000 */
[----:B------:R-:W-:-:S04]  /*1660*/  FFMA R4, R4, 1.84467440737095516160e+19, RZ ;  /* 0x5f80000004047823 */ /* 0x000fc800000000ff */
[----:B------:R-:W0:Y:S02]  /*1670*/  MUFU.RSQ R5, R4 ;  /* 0x0000000400057308 */ /* 0x000e240000001400 */
[----:B0-----:R-:W-:Y:S01]  /*1680*/  FMUL.FTZ R7, R4, R5 ;  /* 0x0000000504077220 */ /* 0x001fe20000410000 */
[----:B------:R-:W-:-:S03]  /*1690*/  FMUL.FTZ R5, R5, 0.5 ;  /* 0x3f00000005057820 */ /* 0x000fc60000410000 */
[----:B------:R-:W-:-:S04]  /*16a0*/  FADD.FTZ R6, -R7, -RZ ;  /* 0x800000ff07067221 */ /* 0x000fc80000010100 */
[----:B------:R-:W-:-:S04]  /*16b0*/  FFMA R6, R7, R6, R4 ;  /* 0x0000000607067223 */ /* 0x000fc80000000004 */
[----:B------:R-:W-:-:S04]  /*16c0*/  FFMA R5, R6, R5, R7 ;  /* 0x0000000506057223 */ /* 0x000fc80000000007 */
[----:B------:R-:W-:-:S07]  /*16d0*/  FMUL.FTZ R5, R5, 2.3283064365386962891e-10 ;  /* 0x2f80000005057820 */ /* 0x000fce0000410000 */
.L_x_41:
[----:B------:R-:W-:Y:S01]  /*16e0*/  MOV R6, R5 ;  /* 0x0000000500067202 */ /* 0x000fe20000000f00 */
[----:B------:R-:W-:Y:S02]  /*16f0*/  HFMA2 R5, -RZ, RZ, 0, 0 ;  /* 0x00000000ff057431 */ /* 0x000fe400000001ff */
[----:B------:R-:W-:-:S04]  /*1700*/  IMAD.MOV.U32 R4, RZ, RZ, R8 ;  /* 0x000000ffff047224 */ /* 0x000fc800078e0008 */
[----:B------:R-:W-:Y:S05]  /*1710*/  RET.REL.NODEC R4 `(compute_batch_statistics) ;  /* 0xffffffe804387950 */ /* 0x000fea0003c3ffff */
        .weak           $__internal_2_$__cuda_sm3x_div_rn_noftz_f32_slowpath
        .type           $__internal_2_$__cuda_sm3x_div_rn_noftz_f32_slowpath,@function
        .size           $__internal_2_$__cuda_sm3x_div_rn_noftz_f32_slowpath,(.L_x_70 - $__internal_2_$__cuda_sm3x_div_rn_noftz_f32_slowpath)
$__internal_2_$__cuda_sm3x_div_rn_noftz_f32_slowpath:
[----:B------:R-:W-:Y:S02]  /*1720*/  SHF.R.U32.HI R8, RZ, 0x17, R5 ;  /* 0x00000017ff087819 */ /* 0x000fe40000011605 */
[----:B------:R-:W-:Y:S02]  /*1730*/  SHF.R.U32.HI R7, RZ, 0x17, R4 ;  /* 0x00000017ff077819 */ /* 0x000fe40000011604 */
[----:B------:R-:W-:Y:S02]  /*1740*/  LOP3.LUT R8, R8, 0xff, RZ, 0xc0, !PT ;  /* 0x000000ff08087812 */ /* 0x000fe400078ec0ff */
[----:B------:R-:W-:Y:S02]  /*1750*/  LOP3.LUT R9, R7, 0xff, RZ, 0xc0, !PT ;  /* 0x000000ff07097812 */ /* 0x000fe400078ec0ff */
[----:B------:R-:W-:Y:S02]  /*1760*/  IADD3 R11, PT, PT, R8, -0x1, RZ ;  /* 0xffffffff080b7810 */ /* 0x000fe40007ffe0ff */
[----:B------:R-:W-:-:S02]  /*1770*/  IADD3 R10, PT, PT, R9, -0x1, RZ ;  /* 0xffffffff090a7810 */ /* 0x000fc40007ffe0ff */
        /* <DEDUP_REMOVED lines=22> */
[----:B------:R-:W-:Y:S01]  /*18e0*/  @P0 MOV R7, RZ ;  /* 0x000000ff00070202 */ /* 0x000fe20000000f00 */
[----:B------:R-:W-:Y:S01]  /*18f0*/  @!P0 FFMA R4, R4, 1.84467440737095516160e+19, RZ ;  /* 0x5f80000004048823 */ /* 0x000fe200000000ff */
[----:B------:R-:W-:Y:S01]  /*1900*/  @!P0 MOV R7, 0xffffffc0 ;  /* 0xffffffc000078802 */ /* 0x000fe20000000f00 */
[----:B------:R-:W-:-:S03]  /*1910*/  @!P1 FFMA R5, R5, 1.84467440737095516160e+19, RZ ;  /* 0x5f80000005059823 */ /* 0x000fc600000000ff */
[----:B------:R-:W-:-:S07]  /*1920*/  @!P1 IADD3 R7, PT, PT, R7, 0x40, RZ ;  /* 0x0000004007079810 */ /* 0x000fce0007ffe0ff */
.L_x_42:
[----:B------:R-:W-:Y:S01]  /*1930*/  LEA R10, R8, 0xc0800000, 0x17 ;  /* 0xc0800000080a7811 */ /* 0x000fe200078eb8ff */
[----:B------:R-:W-:-:S03]  /*1940*/  VIADD R9, R9, 0xffffff81 ;  /* 0xffffff8109097836 */ /* 0x000fc60000000000 */
[----:B------:R-:W-:Y:S01]  /*1950*/  IADD3 R10, PT, PT, -R10, R5, RZ ;  /* 0x000000050a0a7210 */ /* 0x000fe20007ffe1ff */
[----:B------:R-:W-:-:S03]  /*1960*/  IMAD R4, R9, -0x800000, R4 ;  /* 0xff80000009047824 */ /* 0x000fc600078e0204 */
[----:B------:R0:W1:Y:S01]  /*1970*/  MUFU.RCP R5, R10 ;  /* 0x0000000a00057308 */ /* 0x0000620000001000 */
[----:B------:R-:W-:Y:S01]  /*1980*/  FADD.FTZ R11, -R10, -RZ ;  /* 0x800000ff0a0b7221 */ /* 0x000fe20000010100 */
[----:B0-----:R-:W-:-:S04]  /*1990*/  IADD3 R10, PT, PT, R9, 0x7f, -R8 ;  /* 0x0000007f090a7810 */ /* 0x001fc80007ffe808 */
[----:B------:R-:W-:Y:S01]  /*19a0*/  IADD3 R7, PT, PT, R10, R7, RZ ;  /* 0x000000070a077210 */ /* 0x000fe20007ffe0ff */
[----:B-1----:R-:W-:-:S04]  /*19b0*/  FFMA R12, R5, R11, 1 ;  /* 0x3f800000050c7423 */ /* 0x002fc8000000000b */
[----:B------:R-:W-:-:S04]  /*19c0*/  FFMA R5, R5, R12, R5 ;  /* 0x0000000c05057223 */ /* 0x000fc80000000005 */
[----:B------:R-:W-:-:S04]  /*19d0*/  FFMA R12, R4, R5, RZ ;  /* 0x00000005040c7223 */ /* 0x000fc800000000ff */
[----:B------:R-:W-:-:S04]  /*19e0*/  FFMA R13, R11, R12, R4 ;  /* 0x0000000c0b0d7223 */ /* 0x000fc80000000004 */
[----:B------:R-:W-:-:S04]  /*19f0*/  FFMA R12, R5, R13, R12 ;  /* 0x0000000d050c7223 */ /* 0x000fc8000000000c */
[----:B------:R-:W-:-:S04]  /*1a00*/  FFMA R11, R11, R12, R4 ;  /* 0x0000000c0b0b7223 */ /* 0x000fc80000000004 */
[----:B------:R-:W-:-:S05]  /*1a10*/  FFMA R4, R5, R11, R12 ;  /* 0x0000000b05047223 */ /* 0x000fca000000000c */
[----:B------:R-:W-:-:S04]  /*1a20*/  SHF.R.U32.HI R8, RZ, 0x17, R4 ;  /* 0x00000017ff087819 */ /* 0x000fc80000011604 */
[----:B------:R-:W-:-:S04]  /*1a30*/  LOP3.LUT R8, R8, 0xff, RZ, 0xc0, !PT ;  /* 0x000000ff08087812 */ /* 0x000fc800078ec0ff */
[----:B------:R-:W-:-:S04]  /*1a40*/  IADD3 R13, PT, PT, R8, R7, RZ ;  /* 0x00000007080d7210 */ /* 0x000fc80007ffe0ff */
        /* <DEDUP_REMOVED lines=10> */
[-CC-:B------:R-:W-:Y:S01]  /*1af0*/  FFMA.RZ R7, R5, R11.reuse, R12.reuse ;  /* 0x0000000b05077223 */ /* 0x180fe2000000c00c */
[----:B------:R-:W-:Y:S01]  /*1b00*/  IADD3 R10, PT, PT, R13, 0x20, RZ ;  /* 0x000000200d0a7810 */ /* 0x000fe20007ffe0ff */
[-CC-:B------:R-:W-:Y:S01]  /*1b10*/  FFMA.RM R8, R5, R11.reuse, R12.reuse ;  /* 0x0000000b05087223 */ /* 0x180fe2000000400c */
[----:B------:R-:W-:Y:S02]  /*1b20*/  ISETP.NE.AND P2, PT, R13, RZ, PT ;  /* 0x000000ff0d00720c */ /* 0x000fe40003f45270 */
[----:B------:R-:W-:Y:S01]  /*1b30*/  LOP3.LUT R9, R7, 0x7fffff, RZ, 0xc0, !PT ;  /* 0x007fffff07097812 */ /* 0x000fe200078ec0ff */
[----:B------:R-:W-:Y:S01]  /*1b40*/  FFMA.RP R7, R5, R11, R12 ;  /* 0x0000000b05077223 */ /* 0x000fe2000000800c */
[----:B------:R-:W-:Y:S02]  /*1b50*/  ISETP.NE.AND P1, PT, R13, RZ, PT ;  /* 0x000000ff0d00720c */ /* 0x000fe40003f25270 */
[----:B------:R-:W-:Y:S02]  /*1b60*/  LOP3.LUT R9, R9, 0x800000, RZ, 0xfc, !PT ;  /* 0x0080000009097812 */ /* 0x000fe400078efcff */
[----:B------:R-:W-:-:S02]  /*1b70*/  IADD3 R5, PT, PT, -R13, RZ, RZ ;  /* 0x000000ff0d057210 */ /* 0x000fc40007ffe1ff */
[----:B------:R-:W-:Y:S02]  /*1b80*/  SHF.L.U32 R10, R9, R10, RZ ;  /* 0x0000000a090a7219 */ /* 0x000fe400000006ff */
[----:B------:R-:W-:Y:S02]  /*1b90*/  FSETP.NEU.FTZ.AND P0, PT, R7, R8, PT ;  /* 0x000000080700720b */ /* 0x000fe40003f1d000 */
[----:B------:R-:W-:Y:S02]  /*1ba0*/  SEL R8, R5, RZ, P2 ;  /* 0x000000ff05087207 */ /* 0x000fe40001000000 */
[----:B------:R-:W-:Y:S02]  /*1bb0*/  ISETP.NE.AND P1, PT, R10, RZ, P1 ;  /* 0x000000ff0a00720c */ /* 0x000fe40000f25270 */
[----:B------:R-:W-:Y:S02]  /*1bc0*/  SHF.R.U32.HI R8, RZ, R8, R9 ;  /* 0x00000008ff087219 */ /* 0x000fe40000011609 */
[----:B------:R-:W-:-:S02]  /*1bd0*/  PLOP3.LUT P0, PT, P0, P1, PT, 0xf8, 0x8f ;  /* 0x00000000008f781c */ /* 0x000fc40000703f70 */
[----:B------:R-:W-:Y:S02]  /*1be0*/  SHF.R.U32.HI R10, RZ, 0x1, R8 ;  /* 0x00000001ff0a7819 */ /* 0x000fe40000011608 */
[----:B------:R-:W-:-:S04]  /*1bf0*/  SEL R5, RZ, 0x1, !P0 ;  /* 0x00000001ff057807 */ /* 0x000fc80004000000 */
[----:B------:R-:W-:-:S04]  /*1c00*/  LOP3.LUT R5, R5, 0x1, R10, 0xf8, !PT ;  /* 0x0000000105057812 */ /* 0x000fc800078ef80a */
[----:B------:R-:W-:-:S04]  /*1c10*/  LOP3.LUT R5, R5, R8, RZ, 0xc0, !PT ;  /* 0x0000000805057212 */ /* 0x000fc800078ec0ff */
[----:B------:R-:W-:-:S04]  /*1c20*/  IADD3 R5, PT, PT, R10, R5, RZ ;  /* 0x000000050a057210 */ /* 0x000fc80007ffe0ff */
[----:B------:R-:W-:Y:S01]  /*1c30*/  LOP3.LUT R4, R5, R4, RZ, 0xfc, !PT ;  /* 0x0000000405047212 */ /* 0x000fe200078efcff */
[----:B------:R-:W-:Y:S06]  /*1c40*/  BRA `(.L_x_49) ;  /* 0x0000000000347947 */ /* 0x000fec0003800000 */
.L_x_48:
[----:B------:R-:W-:-:S04]  /*1c50*/  LOP3.LUT R4, R4, 0x80000000, RZ, 0xc0, !PT ;  /* 0x8000000004047812 */ /* 0x000fc800078ec0ff */
[----:B------:R-:W-:Y:S01]  /*1c60*/  LOP3.LUT R4, R4, 0x7f800000, RZ, 0xfc, !PT ;  /* 0x7f80000004047812 */ /* 0x000fe200078efcff */
[----:B------:R-:W-:Y:S06]  /*1c70*/  BRA `(.L_x_49) ;  /* 0x0000000000287947 */ /* 0x000fec0003800000 */
.L_x_47:
[----:B------:R-:W-:Y:S01]  /*1c80*/  LEA R4, R7, R4, 0x17 ;  /* 0x0000000407047211 */ /* 0x000fe200078eb8ff */
[----:B------:R-:W-:Y:S06]  /*1c90*/  BRA `(.L_x_49) ;  /* 0x0000000000207947 */ /* 0x000fec0003800000 */
.L_x_46:
[----:B------:R-:W-:-:S04]  /*1ca0*/  LOP3.LUT R4, R5, 0x80000000, R4, 0x48, !PT ;  /* 0x8000000005047812 */ /* 0x000fc800078e4804 */
[----:B------:R-:W-:Y:S01]  /*1cb0*/  LOP3.LUT R4, R4, 0x7f800000, RZ, 0xfc, !PT ;  /* 0x7f80000004047812 */ /* 0x000fe200078efcff */
[----:B------:R-:W-:Y:S06]  /*1cc0*/  BRA `(.L_x_49) ;  /* 0x0000000000147947 */ /* 0x000fec0003800000 */
.L_x_45:
[----:B------:R-:W-:Y:S01]  /*1cd0*/  LOP3.LUT R4, R5, 0x80000000, R4, 0x48, !PT ;  /* 0x8000000005047812 */ /* 0x000fe200078e4804 */
[----:B------:R-:W-:Y:S06]  /*1ce0*/  BRA `(.L_x_49) ;  /* 0x00000000000c7947 */ /* 0x000fec0003800000 */
.L_x_44:
[----:B------:R-:W0:Y:S01]  /*1cf0*/  MUFU.RSQ R4, -QNAN ;  /* 0xffc0000000047908 */ /* 0x000e220000001400 */
[----:B------:R-:W-:Y:S05]  /*1d00*/  BRA `(.L_x_49) ;  /* 0x0000000000047947 */ /* 0x000fea0003800000 */
.L_x_43:
[----:B------:R-:W-:-:S07]  /*1d10*/  FADD.FTZ R4, R4, R5 ;  /* 0x0000000504047221 */ /* 0x000fce0000010000 */
.L_x_49:
[----:B------:R-:W-:-:S04]  /*1d20*/  HFMA2 R7, -RZ, RZ, 0, 0 ;  /* 0x00000000ff077431 */ /* 0x000fc800000001ff */
[----:B0-----:R-:W-:Y:S05]  /*1d30*/  RET.REL.NODEC R6 `(compute_batch_statistics) ;  /* 0xffffffe006b07950 */ /* 0x001fea0003c3ffff */
.L_x_50:
        /* <DEDUP_REMOVED lines=12> */
.L_x_70:


//--------------------- .text.aggregate_gradients --------------------------
	.section	.text.aggregate_gradients,"ax",@progbits
	.align	128
        .global         aggregate_gradients
        .type           aggregate_gradients,@function
        .size           aggregate_gradients,(.L_x_71 - aggregate_gradients)
        .other          aggregate_gradients,@"STO_CUDA_ENTRY STV_DEFAULT"
aggregate_gradients:
.text.aggregate_gradients:
[----:B------:R-:W-:Y:S01]  /*0000*/  LDC R1, c[0x0][0x37c] ;  /* 0x0000df00ff017b82 */ /* 0x000fe20000000800 */
[----:B------:R-:W0:Y:S02]  /*0010*/  S2R R2, SR_CTAID.X ;  /* 0x0000000000027919 */ /* 0x000e240000002500 */
[----:B0-----:R-:W-:-:S13]  /*0020*/  ISETP.GT.U32.AND P0, PT, R2, 0x7, PT ;  /* 0x000000070200780c */ /* 0x001fda0003f04070 */
[----:B------:R-:W-:Y:S05]  /*0030*/  @P0 EXIT ;  /* 0x000000000000094d */ /* 0x000fea0003800000 */
[----:B------:R-:W0:Y:S01]  /*0040*/  S2R R8, SR_TID.X ;  /* 0x0000000000087919 */ /* 0x000e220000002100 */
[----:B------:R-:W0:Y:S01]  /*0050*/  LDCU UR4, c[0x0][0x390] ;  /* 0x00007200ff0477ac */ /* 0x000e220008000800 */
[----:B------:R-:W-:Y:S01]  /*0060*/  BSSY.RECONVERGENT B0, `(.L_x_51) ;  /* 0x0000010000007945 */ /* 0x000fe20003800200 */
[----:B------:R-:W-:Y:S01]  /*0070*/  IMAD.MOV.U32 R0, RZ, RZ, RZ ;  /* 0x000000ffff007224 */ /* 0x000fe200078e00ff */
[----:B------:R-:W1:Y:S01]  /*0080*/  LDCU.64 UR8, c[0x0][0x358] ;  /* 0x00006b00ff0877ac */ /* 0x000e620008000a00 */
[----:B0-----:R-:W-:-:S13]  /*0090*/  ISETP.GE.AND P0, PT, R8, UR4, PT ;  /* 0x0000000408007c0c */ /* 0x001fda000bf06270 */
[----:B-1----:R-:W-:Y:S05]  /*00a0*/  @P0 BRA `(.L_x_52) ;  /* 0x00000000002c0947 */ /* 0x002fea0003800000 */
[----:B------:R-:W0:Y:S01]  /*00b0*/  LDC R10, c[0x0][0x360] ;  /* 0x0000d800ff0a7b82 */ /* 0x000e220000000800 */
[----:B------:R-:W-:Y:S02]  /*00c0*/  IMAD.MOV.U32 R0, RZ, RZ, RZ ;  /* 0x000000ffff007224 */ /* 0x000fe400078e00ff */
[----:B------:R-:W-:-:S05]  /*00d0*/  IMAD.MOV.U32 R3, RZ, RZ, R8 ;  /* 0x000000ffff037224 */ /* 0x000fca00078e0008 */
[----:B------:R-:W1:Y:S02]  /*00e0*/  LDC.64 R6, c[0x0][0x380] ;  /* 0x0000e000ff067b82 */ /* 0x000e640000000a00 */
.L_x_53:
[----:B------:R-:W-:-:S04]  /*00f0*/  IMAD R5, R3, 0x8, R2 ;  /* 0x0000000803057824 */ /* 0x000fc800078e0202 */
[----:B-1----:R-:W-:-:S06]  /*0100*/  IMAD.WIDE R4, R5, 0x4, R6 ;  /* 0x0000000405047825 */ /* 0x002fcc00078e0206 */
[----:B------:R-:W2:Y:S01]  /*0110*/  LDG.E.CONSTANT R5, desc[UR8][R4.64] ;  /* 0x0000000804057981 */ /* 0x000ea2000c1e9900 */
[----:B0-----:R-:W-:-:S05]  /*0120*/  IMAD.IADD R3, R10, 0x1, R3 ;  /* 0x000000010a037824 */ /* 0x001fca00078e0203 */
[----:B------:R-:W-:Y:S01]  /*0130*/  ISETP.GE.AND P0, PT, R3, UR4, PT ;  /* 0x0000000403007c0c */ /* 0x000fe2000bf06270 */
[----:B--2---:R-:W-:-:S12]  /*0140*/  FADD R0, R5, R0 ;  /* 0x0000000005007221 */ /* 0x004fd80000000000 */
[----:B------:R-:W-:Y:S05]  /*0150*/  @!P0 BRA `(.L_x_53) ;  /* 0xfffffffc00e48947 */ /* 0x000fea000383ffff */
.L_x_52:
[----:B------:R-:W-:Y:S05]  /*0160*/  BSYNC.RECONVERGENT B0 ;  /* 0x0000000000007941 */ /* 0x000fea0003800200 */
.L_x_51:
[----:B------:R-:W0:Y:S01]  /*0170*/  S2UR UR5, SR_CgaCtaId ;  /* 0x00000000000579c3 */ /* 0x000e220000008800 */
[----:B------:R-:W-:Y:S01]  /*0180*/  UMOV UR4, 0x400 ;  /* 0x0000040000047882 */ /* 0x000fe20000000000 */
[----:B------:R-:W1:Y:S01]  /*0190*/  LDCU UR6, c[0x0][0x360] ;  /* 0x00006c00ff0677ac */ /* 0x000e620008000800 */
[----:B------:R-:W-:Y:S01]  /*01a0*/  ISETP.NE.AND P1, PT, R8, RZ, PT ;  /* 0x000000ff0800720c */ /* 0x000fe20003f25270 */
[----:B-1----:R-:W-:Y:S02]  /*01b0*/  UISETP.GE.U32.AND UP0, UPT, UR6, 0x2, UPT ;  /* 0x000000020600788c */ /* 0x002fe4000bf06070 */
[----:B0-----:R-:W-:-:S06]  /*01c0*/  ULEA UR4, UR5, UR4, 0x18 ;  /* 0x0000000405047291 */ /* 0x001fcc000f8ec0ff */
[----:B------:R-:W-:-:S05]  /*01d0*/  LEA R3, R8, UR4, 0x2 ;  /* 0x0000000408037c11 */ /* 0x000fca000f8e10ff */
[----:B------:R0:W-:Y:S01]  /*01e0*/  STS [R3], R0 ;  /* 0x0000000003007388 */ /* 0x0001e20000000800 */
[----:B------:R-:W-:Y:S06]  /*01f0*/  BAR.SYNC.DEFER_BLOCKING 0x0 ;  /* 0x0000000000007b1d */ /* 0x000fec0000010000 */
[----:B------:R-:W-:Y:S05]  /*0200*/  BRA.U !UP0, `(.L_x_54) ;  /* 0x0000000108307547 */ /* 0x000fea000b800000 */
[----:B0-----:R-:W-:-:S07]  /*0210*/  IMAD.U32 R0, RZ, RZ, UR6 ;  /* 0x00000006ff007e24 */ /* 0x001fce000f8e00ff */
.L_x_55:
[----:B------:R-:W-:-:S04]  /*0220*/  SHF.R.U32.HI R7, RZ, 0x1, R0 ;  /* 0x00000001ff077819 */ /* 0x000fc80000011600 */
[----:B------:R-:W-:-:S13]  /*0230*/  ISETP.GE.U32.AND P0, PT, R8, R7, PT ;  /* 0x000000070800720c */ /* 0x000fda0003f06070 */
[----:B------:R-:W-:Y:S01]  /*0240*/  @!P0 IMAD R4, R7, 0x4, R3 ;  /* 0x0000000407048824 */ /* 0x000fe200078e0203 */
[----:B------:R-:W-:Y:S05]  /*0250*/  @!P0 LDS R5, [R3] ;  /* 0x0000000003058984 */ /* 0x000fea0000000800 */
[----:B------:R-:W0:Y:S02]  /*0260*/  @!P0 LDS R4, [R4] ;  /* 0x0000000004048984 */ /* 0x000e240000000800 */
[----:B0-----:R-:W-:-:S05]  /*0270*/  @!P0 FADD R6, R4, R5 ;  /* 0x0000000504068221 */ /* 0x001fca0000000000 */
[----:B------:R1:W-:Y:S01]  /*0280*/  @!P0 STS [R3], R6 ;  /* 0x0000000603008388 */ /* 0x0003e20000000800 */
[----:B------:R-:W-:Y:S01]  /*0290*/  BAR.SYNC.DEFER_BLOCKING 0x0 ;  /* 0x0000000000007b1d */ /* 0x000fe20000010000 */
[----:B------:R-:W-:Y:S01]  /*02a0*/  ISETP.GT.U32.AND P0, PT, R0, 0x3, PT ;  /* 0x000000030000780c */ /* 0x000fe20003f04070 */
[----:B------:R-:W-:-:S12]  /*02b0*/  IMAD.MOV.U32 R0, RZ, RZ, R7 ;  /* 0x000000ffff007224 */ /* 0x000fd800078e0007 */
[----:B-1----:R-:W-:Y:S05]  /*02c0*/  @P0 BRA `(.L_x_55) ;  /* 0xfffffffc00d40947 */ /* 0x002fea000383ffff */
.L_x_54:
[----:B------:R-:W-:Y:S05]  /*02d0*/  @P1 EXIT ;  /* 0x000000000000194d */ /* 0x000fea0003800000 */
[----:B------:R-:W1:Y:S01]  /*02e0*/  S2UR UR5, SR_CgaCtaId ;  /* 0x00000000000579c3 */ /* 0x000e620000008800 */
[----:B------:R-:W-:Y:S02]  /*02f0*/  UMOV UR4, 0x400 ;  /* 0x0000040000047882 */ /* 0x000fe40000000000 */
[----:B-1----:R-:W-:Y:S01]  /*0300*/  ULEA UR4, UR5, UR4, 0x18 ;  /* 0x0000000405047291 */ /* 0x002fe2000f8ec0ff */
[----:B------:R-:W1:Y:S08]  /*0310*/  LDCU UR5, c[0x0][0x390] ;  /* 0x00007200ff0577ac */ /* 0x000e700008000800 */
[----:B0-----:R-:W0:Y:S01]  /*0320*/  LDS R0, [UR4] ;  /* 0x00000004ff007984 */ /* 0x001e220008000800 */
[----:B-1----:R-:W-:-:S04]  /*0330*/  I2FP.F32.S32 R3, UR5 ;  /* 0x0000000500037c45 */ /* 0x002fc80008201400 */
[----:B------:R-:W1:Y:S02]  /*0340*/  MUFU.RCP R4, R3 ;  /* 0x0000000300047308 */ /* 0x000e640000001000 */
[----:B-1----:R-:W-:-:S04]  /*0350*/  FFMA R5, -R3, R4, 1 ;  /* 0x3f80000003057423 */ /* 0x002fc80000000104 */
[----:B------:R-:W-:Y:S02]  /*0360*/  FFMA R5, R4, R5, R4 ;  /* 0x0000000504057223 */ /* 0x000fe40000000004 */
[----:B0-----:R-:W0:Y:S02]  /*0370*/  FCHK P0, R0, R3 ;  /* 0x0000000300007302 */ /* 0x001e240000000000 */
[----:B------:R-:W-:-:S04]  /*0380*/  FFMA R4, R0, R5, RZ ;  /* 0x0000000500047223 */ /* 0x000fc800000000ff */
[----:B------:R-:W-:-:S04]  /*0390*/  FFMA R6, -R3, R4, R0 ;  /* 0x0000000403067223 */ /* 0x000fc80000000100 */
[----:B------:R-:W-:Y:S01]  /*03a0*/  FFMA R7, R5, R6, R4 ;  /* 0x0000000605077223 */ /* 0x000fe20000000004 */
[----:B0-----:R-:W-:Y:S06]  /*03b0*/  @!P0 BRA `(.L_x_56) ;  /* 0x00000000000c8947 */ /* 0x001fec0003800000 */
[----:B------:R-:W-:-:S07]  /*03c0*/  MOV R4, 0x3e0 ;  /* 0x000003e000047802 */ /* 0x000fce0000000f00 */
[----:B------:R-:W-:Y:S05]  /*03d0*/  CALL.REL.NOINC `($__internal_3_$__cuda_sm3x_div_rn_noftz_f32_slowpath) ;  /* 0x0000000000147944 */ /* 0x000fea0003c00000 */
[----:B------:R-:W-:-:S07]  /*03e0*/  IMAD.MOV.U32 R7, RZ, RZ, R0 ;  /* 0x000000ffff077224 */ /* 0x000fce00078e0000 */
.L_x_56:
[----:B------:R-:W0:Y:S02]  /*03f0*/  LDC.64 R4, c[0x0][0x388] ;  /* 0x0000e200ff047b82 */ /* 0x000e240000000a00 */
[----:B0-----:R-:W-:-:S05]  /*0400*/  IMAD.WIDE.U32 R2, R2, 0x4, R4 ;  /* 0x0000000402027825 */ /* 0x001fca00078e0004 */
[----:B------:R-:W-:Y:S01]  /*0410*/  STG.E desc[UR8][R2.64], R7 ;  /* 0x0000000702007986 */ /* 0x000fe2000c101908 */
[----:B------:R-:W-:Y:S05]  /*0420*/  EXIT ;  /* 0x000000000000794d */ /* 0x000fea0003800000 */
        .weak           $__internal_3_$__cuda_sm3x_div_rn_noftz_f32_slowpath
        .type           $__internal_3_$__cuda_sm3x_div_rn_noftz_f32_slowpath,@function
        .size           $__internal_3_$__cuda_sm3x_div_rn_noftz_f32_slowpath,(.L_x_71 - $__internal_3_$__cuda_sm3x_div_rn_noftz_f32_slowpath)
$__internal_3_$__cuda_sm3x_div_rn_noftz_f32_slowpath:
[--C-:B------:R-:W-:Y:S01]  /*0430*/  SHF.R.U32.HI R6, RZ, 0x17, R3.reuse ;  /* 0x00000017ff067819 */ /* 0x100fe20000011603 */
[--C-:B------:R-:W-:Y:S01]  /*0440*/  IMAD.MOV.U32 R7, RZ, RZ, R0.reuse ;  /* 0x000000ffff077224 */ /* 0x100fe200078e0000 */
[----:B------:R-:W-:Y:S01]  /*0450*/  SHF.R.U32.HI R5, RZ, 0x17, R0 ;  /* 0x00000017ff057819 */ /* 0x000fe20000011600 */
[----:B------:R-:W-:Y:S01]  /*0460*/  IMAD.MOV.U32 R8, RZ, RZ, R3 ;  /* 0x000000ffff087224 */ /* 0x000fe200078e0003 */
[----:B------:R-:W-:Y:S02]  /*0470*/  LOP3.LUT R6, R6, 0xff, RZ, 0xc0, !PT ;  /* 0x000000ff06067812 */ /* 0x000fe400078ec0ff */
[----:B------:R-:W-:-:S03]  /*0480*/  LOP3.LUT R5, R5, 0xff, RZ, 0xc0, !PT ;  /* 0x000000ff05057812 */ /* 0x000fc600078ec0ff */
[----:B------:R-:W-:Y:S02]  /*0490*/  VIADD R11, R6, 0xffffffff ;  /* 0xffffffff060b7836 */ /* 0x000fe40000000000 */
[----:B------:R-:W-:-:S03]  /*04a0*/  VIADD R10, R5, 0xffffffff ;  /* 0xffffffff050a7836 */ /* 0x000fc60000000000 */
[----:B------:R-:W-:-:S04]  /*04b0*/  ISETP.GT.U32.AND P0, PT, R11, 0xfd, PT ;  /* 0x000000fd0b00780c */ /* 0x000fc80003f04070 */
[----:B------:R-:W-:-:S13]  /*04c0*/  ISETP.GT.U32.OR P0, PT, R10, 0xfd, P0 ;  /* 0x000000fd0a00780c */ /* 0x000fda0000704470 */
[----:B------:R-:W-:Y:S01]  /*04d0*/  @!P0 IMAD.MOV.U32 R9, RZ, RZ, RZ ;  /* 0x000000ffff098224 */ /* 0x000fe200078e00ff */
        /* <DEDUP_REMOVED lines=19> */
[----:B------:R-:W-:Y:S02]  /*0610*/  @P0 IMAD.MOV.U32 R9, RZ, RZ, RZ ;  /* 0x000000ffff090224 */ /* 0x000fe400078e00ff */
[----:B------:R-:W-:Y:S01]  /*0620*/  @!P0 FFMA R7, R0, 1.84467440737095516160e+19, RZ ;  /* 0x5f80000000078823 */ /* 0x000fe200000000ff */
[----:B------:R-:W-:Y:S02]  /*0630*/  @!P0 IMAD.MOV.U32 R9, RZ, RZ, -0x40 ;  /* 0xffffffc0ff098424 */ /* 0x000fe400078e00ff */
[----:B------:R-:W-:Y:S02]  /*0640*/  @!P1 FFMA R8, R3, 1.84467440737095516160e+19, RZ ;  /* 0x5f80000003089823 */ /* 0x000fe400000000ff */
[----:B------:R-:W-:-:S07]  /*0650*/  @!P1 VIADD R9, R9, 0x40 ;  /* 0x0000004009099836 */ /* 0x000fce0000000000 */
.L_x_57:
[----:B------:R-:W-:Y:S01]  /*0660*/  LEA R3, R6, 0xc0800000, 0x17 ;  /* 0xc080000006037811 */ /* 0x000fe200078eb8ff */
[----:B------:R-:W-:-:S04]  /*0670*/  VIADD R5, R5, 0xffffff81 ;  /* 0xffffff8105057836 */ /* 0x000fc80000000000 */
[----:B------:R-:W-:Y:S01]  /*0680*/  IMAD.IADD R3, R8, 0x1, -R3 ;  /* 0x0000000108037824 */ /* 0x000fe200078e0a03 */
[C---:B------:R-:W-:Y:S01]  /*0690*/  IADD3 R6, PT, PT, R5.reuse, 0x7f, -R6 ;  /* 0x0000007f05067810 */ /* 0x040fe20007ffe806 */
[----:B------:R-:W-:Y:S02]  /*06a0*/  IMAD R0, R5, -0x800000, R7 ;  /* 0xff80000005007824 */ /* 0x000fe400078e0207 */
[----:B------:R-:W0:Y:S01]  /*06b0*/  MUFU.RCP R8, R3 ;  /* 0x0000000300087308 */ /* 0x000e220000001000 */
[----:B------:R-:W-:Y:S01]  /*06c0*/  FADD.FTZ R11, -R3, -RZ ;  /* 0x800000ff030b7221 */ /* 0x000fe20000010100 */
[----:B------:R-:W-:-:S03]  /*06d0*/  IMAD.IADD R6, R6, 0x1, R9 ;  /* 0x0000000106067824 */ /* 0x000fc600078e0209 */
        /* <DEDUP_REMOVED lines=9> */
[----:B------:R-:W-:-:S04]  /*0770*/  IMAD.IADD R9, R3, 0x1, R6 ;  /* 0x0000000103097824 */ /* 0x000fc800078e0206 */
[----:B------:R-:W-:-:S05]  /*0780*/  VIADD R3, R9, 0xffffffff ;  /* 0xffffffff09037836 */ /* 0x000fca0000000000 */
        /* <DEDUP_REMOVED lines=15> */
[----:B------:R-:W-:Y:S02]  /*0880*/  VIADD R8, R9, 0x20 ;  /* 0x0000002009087836 */ /* 0x000fe40000000000 */
[----:B------:R-:W-:Y:S01]  /*0890*/  LOP3.LUT R5, R5, 0x800000, RZ, 0xfc, !PT ;  /* 0x0080000005057812 */ /* 0x000fe200078efcff */
[----:B------:R-:W-:Y:S01]  /*08a0*/  IMAD.MOV R7, RZ, RZ, -R9 ;  /* 0x000000ffff077224 */ /* 0x000fe200078e0a09 */
[----:B------:R-:W-:-:S02]  /*08b0*/  FSETP.NEU.FTZ.AND P0, PT, R3, R6, PT ;  /* 0x000000060300720b */ /* 0x000fc40003f1d000 */
[----:B------:R-:W-:Y:S02]  /*08c0*/  SHF.L.U32 R8, R5, R8, RZ ;  /* 0x0000000805087219 */ /* 0x000fe400000006ff */
[----:B------:R-:W-:Y:S02]  /*08d0*/  SEL R6, R7, RZ, P2 ;  /* 0x000000ff07067207 */ /* 0x000fe40001000000 */
[----:B------:R-:W-:Y:S02]  /*08e0*/  ISETP.NE.AND P1, PT, R8, RZ, P1 ;  /* 0x000000ff0800720c */ /* 0x000fe40000f25270 */
[----:B------:R-:W-:Y:S02]  /*08f0*/  SHF.R.U32.HI R6, RZ, R6, R5 ;  /* 0x00000006ff067219 */ /* 0x000fe40000011605 */
[----:B------:R-:W-:Y:S02]  /*0900*/  PLOP3.LUT P0, PT, P0, P1, PT, 0xf8, 0x8f ;  /* 0x00000000008f781c */ /* 0x000fe40000703f70 */
[----:B------:R-:W-:-:S02]  /*0910*/  SHF.R.U32.HI R8, RZ, 0x1, R6 ;  /* 0x00000001ff087819 */ /* 0x000fc40000011606 */
[----:B------:R-:W-:-:S04]  /*0920*/  SEL R3, RZ, 0x1, !P0 ;  /* 0x00000001ff037807 */ /* 0x000fc80004000000 */
[----:B------:R-:W-:-:S04]  /*0930*/  LOP3.LUT R3, R3, 0x1, R8, 0xf8, !PT ;  /* 0x0000000103037812 */ /* 0x000fc800078ef808 */
[----:B------:R-:W-:-:S05]  /*0940*/  LOP3.LUT R3, R3, R6, RZ, 0xc0, !PT ;  /* 0x0000000603037212 */ /* 0x000fca00078ec0ff */
[----:B------:R-:W-:-:S05]  /*0950*/  IMAD.IADD R3, R8, 0x1, R3 ;  /* 0x0000000108037824 */ /* 0x000fca00078e0203 */
[----:B------:R-:W-:Y:S01]  /*0960*/  LOP3.LUT R0, R3, R0, RZ, 0xfc, !PT ;  /* 0x0000000003007212 */ /* 0x000fe200078efcff */
[----:B------:R-:W-:Y:S06]  /*0970*/  BRA `(.L_x_64) ;  /* 0x0000000000347947 */ /* 0x000fec0003800000 */
.L_x_63:
[----:B------:R-:W-:-:S04]  /*0980*/  LOP3.LUT R0, R0, 0x80000000, RZ, 0xc0, !PT ;  /* 0x8000000000007812 */ /* 0x000fc800078ec0ff */
[----:B------:R-:W-:Y:S01]  /*0990*/  LOP3.LUT R0, R0, 0x7f800000, RZ, 0xfc, !PT ;  /* 0x7f80000000007812 */ /* 0x000fe200078efcff */
[----:B------:R-:W-:Y:S06]  /*09a0*/  BRA `(.L_x_64) ;  /* 0x0000000000287947 */ /* 0x000fec0003800000 */
.L_x_62:
[----:B------:R-:W-:Y:S01]  /*09b0*/  IMAD R0, R6, 0x800000, R0 ;  /* 0x0080000006007824 */ /* 0x000fe200078e0200 */
[----:B------:R-:W-:Y:S06]  /*09c0*/  BRA `(.L_x_64) ;  /* 0x0000000000207947 */ /* 0x000fec0003800000 */
.L_x_61:
[----:B------:R-:W-:-:S04]  /*09d0*/  LOP3.LUT R0, R8, 0x80000000, R7, 0x48, !PT ;  /* 0x8000000008007812 */ /* 0x000fc800078e4807 */
[----:B------:R-:W-:Y:S01]  /*09e0*/  LOP3.LUT R0, R0, 0x7f800000, RZ, 0xfc, !PT ;  /* 0x7f80000000007812 */ /* 0x000fe200078efcff */
[----:B------:R-:W-:Y:S06]  /*09f0*/  BRA `(.L_x_64) ;  /* 0x0000000000147947 */ /* 0x000fec0003800000 */
.L_x_60:
[----:B------:R-:W-:Y:S01]  /*0a00*/  LOP3.LUT R0, R8, 0x80000000, R7, 0x48, !PT ;  /* 0x8000000008007812 */ /* 0x000fe200078e4807 */
[----:B------:R-:W-:Y:S06]  /*0a10*/  BRA `(.L_x_64) ;  /* 0x00000000000c7947 */ /* 0x000fec0003800000 */
.L_x_59:
[----:B------:R-:W0:Y:S01]  /*0a20*/  MUFU.RSQ R0, -QNAN ;  /* 0xffc0000000007908 */ /* 0x000e220000001400 */
[----:B------:R-:W-:Y:S05]  /*0a30*/  BRA `(.L_x_64) ;  /* 0x0000000000047947 */ /* 0x000fea0003800000 */
.L_x_58:
[----:B------:R-:W-:-:S07]  /*0a40*/  FADD.FTZ R0, R0, R3 ;  /* 0x0000000300007221 */ /* 0x000fce0000010000 */
.L_x_64:
[----:B------:R-:W-:-:S04]  /*0a50*/  IMAD.MOV.U32 R5, RZ, RZ, 0x0 ;  /* 0x00000000ff057424 */ /* 0x000fc800078e00ff */
[----:B0-----:R-:W-:Y:S05]  /*0a60*/  RET.REL.NODEC R4 `(aggregate_gradients) ;  /* 0xfffffff404647950 */ /* 0x001fea0003c3ffff */
.L_x_65:
        /* <DEDUP_REMOVED lines=9> */
.L_x_71:


//--------------------- .text.compute_gradients   --------------------------
	.section	.text.compute_gradients,"ax",@progbits
	.align	128
        .global         compute_gradients
        .type           compute_gradients,@function
        .size           compute_gradients,(.L_x_76 - compute_gradients)
        .other          compute_gradients,@"STO_CUDA_ENTRY STV_DEFAULT"
compute_gradients:
.text.compute_gradients:
[----:B------:R-:W-:Y:S01]  /*0000*/  LDC R1, c[0x0][0x37c] ;  /* 0x0000df00ff017b82 */ /* 0x000fe20000000800 */
[----:B------:R-:W0:Y:S07]  /*0010*/  S2R R0, SR_TID.X ;  /* 0x0000000000007919 */ /* 0x000e2e0000002100 */
[----:B------:R-:W0:Y:S01]  /*0020*/  S2UR UR4, SR_CTAID.X ;  /* 0x00000000000479c3 */ /* 0x000e220000002500 */
[----:B------:R-:W1:Y:S07]  /*0030*/  LDCU UR5, c[0x0][0x3a0] ;  /* 0x00007400ff0577ac */ /* 0x000e6e0008000800 */
[----:B------:R-:W0:Y:S02]  /*0040*/  LDC R7, c[0x0][0x360] ;  /* 0x0000d800ff077b82 */ /* 0x000e240000000800 */
[----:B0-----:R-:W-:-:S05]  /*0050*/  IMAD R7, R7, UR4, R0 ;  /* 0x0000000407077c24 */ /* 0x001fca000f8e0200 */
[----:B-1----:R-:W-:-:S13]  /*0060*/  ISETP.GE.AND P0, PT, R7, UR5, PT ;  /* 0x0000000507007c0c */ /* 0x002fda000bf06270 */
[----:B------:R-:W-:Y:S05]  /*0070*/  @P0 EXIT ;  /* 0x000000000000094d */ /* 0x000fea0003800000 */
[----:B------:R-:W0:Y:S01]  /*0080*/  LDC.64 R2, c[0x0][0x388] ;  /* 0x0000e200ff027b82 */ /* 0x000e220000000a00 */
[----:B------:R-:W1:Y:S01]  /*0090*/  LDCU.64 UR4, c[0x0][0x358] ;  /* 0x00006b00ff0477ac */ /* 0x000e620008000a00 */
[----:B------:R-:W2:Y:S06]  /*00a0*/  LDCU.64 UR6, c[0x0][0x398] ;  /* 0x00007300ff0677ac */ /* 0x000eac0008000a00 */
[----:B------:R-:W3:Y:S01]  /*00b0*/  LDC.64 R4, c[0x0][0x380] ;  /* 0x0000e000ff047b82 */ /* 0x000ee20000000a00 */
[C---:B0-----:R-:W-:Y:S01]  /*00c0*/  IMAD.WIDE R2, R7.reuse, 0x4, R2 ;  /* 0x0000000407027825 */ /* 0x041fe200078e0202 */
[----:B------:R-:W-:-:S04]  /*00d0*/  SHF.L.U32 R7, R7, 0x3, RZ ;  /* 0x0000000307077819 */ /* 0x000fc800000006ff */
[----:B-1----:R0:W2:Y:S01]  /*00e0*/  LDG.E.CONSTANT R0, desc[UR4][R2.64] ;  /* 0x0000000402007981 */ /* 0x0020a2000c1e9900 */
[----:B---3--:R-:W-:-:S05]  /*00f0*/  IMAD.WIDE R4, R7, 0x4, R4 ;  /* 0x0000000407047825 */ /* 0x008fca00078e0204 */
[----:B------:R-:W3:Y:S01]  /*0100*/  LDG.E.CONSTANT R9, desc[UR4][R4.64] ;  /* 0x0000000404097981 */ /* 0x000ee2000c1e9900 */
[----:B0-----:R-:W0:Y:S03]  /*0110*/  LDC.64 R2, c[0x0][0x390] ;  /* 0x0000e400ff027b82 */ /* 0x001e260000000a00 */
[----:B------:R-:W4:Y:S04]  /*0120*/  LDG.E.CONSTANT R11, desc[UR4][R4.64+0x4] ;  /* 0x00000404040b7981 */ /* 0x000f28000c1e9900 */
[----:B------:R-:W5:Y:S04]  /*0130*/  LDG.E.CONSTANT R13, desc[UR4][R4.64+0x8] ;  /* 0x00000804040d7981 */ /* 0x000f68000c1e9900 */
[----:B------:R-:W5:Y:S04]  /*0140*/  LDG.E.CONSTANT R15, desc[UR4][R4.64+0xc] ;  /* 0x00000c04040f7981 */ /* 0x000f68000c1e9900 */
[----:B------:R-:W5:Y:S04]  /*0150*/  LDG.E.CONSTANT R17, desc[UR4][R4.64+0x10] ;  /* 0x0000100404117981 */ /* 0x000f68000c1e9900 */
[----:B------:R-:W5:Y:S04]  /*0160*/  LDG.E.CONSTANT R19, desc[UR4][R4.64+0x14] ;  /* 0x0000140404137981 */ /* 0x000f68000c1e9900 */
[----:B------:R-:W5:Y:S04]  /*0170*/  LDG.E.CONSTANT R21, desc[UR4][R4.64+0x18] ;  /* 0x0000180404157981 */ /* 0x000f68000c1e9900 */
[----:B------:R-:W5:Y:S01]  /*0180*/  LDG.E.CONSTANT R23, desc[UR4][R4.64+0x1c] ;  /* 0x00001c0404177981 */ /* 0x000f62000c1e9900 */
[----:B0-----:R-:W-:-:S04]  /*0190*/  IMAD.WIDE R2, R7, 0x4, R2 ;  /* 0x0000000407027825 */ /* 0x001fc800078e0202 */
[----:B--2---:R-:W-:-:S04]  /*01a0*/  FADD R0, R0, -UR6 ;  /* 0x8000000600007e21 */ /* 0x004fc80008000000 */
[----:B------:R-:W-:-:S04]  /*01b0*/  FMUL R0, R0, UR7 ;  /* 0x0000000700007c20 */ /* 0x000fc80008400000 */
[C---:B---3--:R-:W-:Y:S01]  /*01c0*/  FMUL R9, R0.reuse, R9 ;  /* 0x0000000900097220 */ /* 0x048fe20000400000 */
[----:B----4-:R-:W-:-:S04]  /*01d0*/  FMUL R11, R0, R11 ;  /* 0x0000000b000b7220 */ /* 0x010fc80000400000 */
[----:B------:R-:W-:Y:S01]  /*01e0*/  STG.E desc[UR4][R2.64], R9 ;  /* 0x0000000902007986 */ /* 0x000fe2000c101904 */
[----:B-----5:R-:W-:-:S03]  /*01f0*/  FMUL R13, R0, R13 ;  /* 0x0000000d000d7220 */ /* 0x020fc60000400000 */
[----:B------:R-:W-:Y:S01]  /*0200*/  STG.E desc[UR4][R2.64+0x4], R11 ;  /* 0x0000040b02007986 */ /* 0x000fe2000c101904 */
[----:B------:R-:W-:-:S03]  /*0210*/  FMUL R15, R0, R15 ;  /* 0x0000000f000f7220 */ /* 0x000fc60000400000 */
        /* <DEDUP_REMOVED lines=8> */
[----:B------:R-:W-:Y:S04]  /*02a0*/  STG.E desc[UR4][R2.64+0x18], R21 ;  /* 0x0000181502007986 */ /* 0x000fe8000c101904 */
[----:B------:R-:W-:Y:S01]  /*02b0*/  STG.E desc[UR4][R2.64+0x1c], R23 ;  /* 0x00001c1702007986 */ /* 0x000fe2000c101904 */
[----:B------:R-:W-:Y:S05]  /*02c0*/  EXIT ;  /* 0x000000000000794d */ /* 0x000fea0003800000 */
.L_x_66:
        /* <DEDUP_REMOVED lines=11> */
.L_x_76:


//--------------------- .text.compute_batch_rewards --------------------------
	.section	.text.compute_batch_rewards,"ax",@progbits
	.align	128
        .global         compute_batch_rewards
        .type           compute_batch_rewards,@function
        .size           compute_batch_rewards,(.L_x_77 - compute_batch_rewards)
        .other          compute_batch_rewards,@"STO_CUDA_ENTRY STV_DEFAULT"
compute_batch_rewards:
.text.compute_batch_rewards:
        /* <DEDUP_REMOVED lines=10> */
[----:B------:R-:W-:-:S05]  /*00a0*/  SHF.L.U32 R5, R7, 0x3, RZ ;  /* 0x0000000307057819 */ /* 0x000fca00000006ff */
[----:B0-----:R-:W-:-:S05]  /*00b0*/  IMAD.WIDE R2, R5, 0x4, R2 ;  /* 0x0000000405027825 */ /* 0x001fca00078e0202 */
[----:B-1----:R-:W2:Y:S04]  /*00c0*/  LDG.E.CONSTANT R0, desc[UR4][R2.64] ;  /* 0x0000000402007981 */ /* 0x002ea8000c1e9900 */
[----:B------:R-:W3:Y:S04]  /*00d0*/  LDG.E.CONSTANT R6, desc[UR4][R2.64+0x8] ;  /* 0x0000080402067981 */ /* 0x000ee8000c1e9900 */
[----:B------:R-:W4:Y:S01]  /*00e0*/  LDG.E.CONSTANT R8, desc[UR4][R2.64+0xc] ;  /* 0x00000c0402087981 */ /* 0x000f22000c1e9900 */
[----:B------:R-:W-:-:S05]  /*00f0*/  HFMA2 R5, -RZ, RZ, 1.625, 0 ;  /* 0x3e800000ff057431 */ /* 0x000fca00000001ff */
[----:B--2---:R-:W-:Y:S02]  /*0100*/  FFMA R0, R0, -R5, 1 ;  /* 0x3f80000000007423 */ /* 0x004fe40000000805 */
[----:B------:R-:W0:Y:S01]  /*0110*/  LDC.64 R4, c[0x0][0x390] ;  /* 0x0000e400ff047b82 */ /* 0x000e220000000a00 */
[----:B---3--:R-:W-:Y:S02]  /*0120*/  FSETP.GT.AND P1, PT, R6, 0.69999998807907104492, PT ;  /* 0x3f3333330600780b */ /* 0x008fe40003f24000 */
[----:B------:R-:W-:Y:S02]  /*0130*/  FMNMX R0, RZ, R0, !PT ;  /* 0x00000000ff007209 */ /* 0x000fe40007800000 */
[----:B----4-:R-:W-:Y:S02]  /*0140*/  FSETP.GT.AND P2, PT, R8, 0.60000002384185791016, PT ;  /* 0x3f19999a0800780b */ /* 0x010fe40003f44000 */
[C---:B------:R-:W-:Y:S01]  /*0150*/  FSETP.GT.AND P0, PT, R0.reuse, 0.80000001192092895508, PT ;  /* 0x3f4ccccd0000780b */ /* 0x040fe20003f04000 */
[----:B------:R-:W-:-:S04]  /*0160*/  FMUL R9, R0, 0.5 ;  /* 0x3f00000000097820 */ /* 0x000fc80000400000 */
[----:B------:R-:W-:-:S04]  /*0170*/  FFMA R9, R6, 0.30000001192092895508, R9 ;  /* 0x3e99999a06097823 */ /* 0x000fc80000000009 */
[----:B------:R-:W-:-:S04]  /*0180*/  FFMA R9, R8, 0.20000000298023223877, R9 ;  /* 0x3e4ccccd08097823 */ /* 0x000fc80000000009 */
[----:B------:R-:W-:Y:S01]  /*0190*/  FADD R0, R9, 0.10000000149011611938 ;  /* 0x3dcccccd09007421 */ /* 0x000fe20000000000 */
[----:B0-----:R-:W-:-:S04]  /*01a0*/  IMAD.WIDE R2, R7, 0x4, R4 ;  /* 0x0000000407027825 */ /* 0x001fc800078e0204 */
[----:B------:R-:W-:-:S04]  /*01b0*/  FSEL R0, R0, R9, P2 ;  /* 0x0000000900007208 */ /* 0x000fc80001000000 */
[----:B------:R-:W-:-:S05]  /*01c0*/  @P0 FSEL R9, R0, R9, P1 ;  /* 0x0000000900090208 */ /* 0x000fca0000800000 */
[----:B------:R-:W-:-:S05]  /*01d0*/  FADD.SAT R9, RZ, R9 ;  /* 0x00000009ff097221 */ /* 0x000fca0000002000 */
[----:B------:R-:W-:Y:S01]  /*01e0*/  STG.E desc[UR4][R2.64], R9 ;  /* 0x0000000902007986 */ /* 0x000fe2000c101904 */
[----:B------:R-:W-:Y:S05]  /*01f0*/  EXIT ;  /* 0x000000000000794d */ /* 0x000fea0003800000 */
.L_x_67:
        /* <DEDUP_REMOVED lines=16> */
.L_x_77:


//--------------------- .nv.shared.normalize_weights --------------------------
	.section	.nv.shared.normalize_weights,"aw",@nobits
	.sectionflags	@""
	.align	4
.nv.shared.normalize_weights:
	.zero		1028


//--------------------- .nv.shared.reserved.0     --------------------------
	.section	.nv.shared.reserved.0,"aw",@nobits
	.weak		__nv_reservedSMEM_offset_0_alias
	.size		__nv_reservedSMEM_offset_0_alias, 0, 64
	.other		__nv_reservedSMEM_offset_0_alias,@"STO_CUDA_RESERVED_SHARED STV_DEFAULT"
__nv_reservedSMEM_offset_0_alias:
	.zero		0
	.zero		64


//--------------------- .nv.shared.compute_batch_statistics --------------------------
	.section	.nv.shared.compute_batch_statistics,"aw",@nobits
	.sectionflags	@""
	.align	4
.nv.shared.compute_batch_statistics:
	.zero		3072


//--------------------- .nv.shared.aggregate_gradients --------------------------
	.section	.nv.shared.aggregate_gradients,"aw",@nobits
	.sectionflags	@""
	.align	4
.nv.shared.aggregate_gradients:
	.zero		9216


//--------------------- .nv.constant0.normalize_weights --------------------------
	.section	.nv.constant0.normalize_weights,"a",@progbits
	.sectionflags	@""
	.align	4
.nv.constant0.normalize_weights:
	.zero		908


//--------------------- .nv.constant0.update_weights_momentum --------------------------
	.section	.nv.constant0.update_weights_momentum,"a",@progbits
	.sectionflags	@""
	.align	4
.nv.constant0.update_weights_momentum:
	.zero		936


//--------------------- .nv.constant0.compute_batch_statistics --------------------------
	.section	.nv.constant0.compute_batch_statistics,"a",@progbits
	.sectionflags	@""
	.align	4
.nv.constant0.compute_batch_statistics:
	.zero		924


//--------------------- .nv.constant0.aggregate_gradients --------------------------
	.section	.nv.constant0.aggregate_gradients,"a",@progbits
	.sectionflags	@""
	.align	4
.nv.constant0.aggregate_gradients:
	.zero		916


//--------------------- .nv.constant0.compute_gradients --------------------------
	.section	.nv.constant0.compute_gradients,"a",@progbits
	.sectionflags	@""
	.align	4
.nv.constant0.compute_gradients:
	.zero		932


//--------------------- .nv.constant0.compute_batch_rewards --------------------------
	.section	.nv.constant0.compute_batch_rewards,"a",@progbits
	.sectionflags	@""
	.align	4
.nv.constant0.compute_batch_rewards:
	.zero		924


//--------------------- SYMBOLS --------------------------

	.type		.nv.reservedSmem.offset0,@object
	.size		.nv.reservedSmem.offset0,0x4
	.type		.nv.reservedSmem.cap,@object
	.size		.nv.reservedSmem.cap,0x4
